//
// Generated by NVIDIA NVVM Compiler
//
// Compiler Build ID: CL-36424714
// Cuda compilation tools, release 13.0, V13.0.88
// Based on NVVM 20.0.0
//

.version 9.0
.target sm_100
.address_size 64

	// .globl	_Z14compare_kernelIdEvPT_Pim

.visible .entry _Z14compare_kernelIdEvPT_Pim(
	.param .u64 .ptr .align 1 _Z14compare_kernelIdEvPT_Pim_param_0,
	.param .u64 .ptr .align 1 _Z14compare_kernelIdEvPT_Pim_param_1,
	.param .u64 _Z14compare_kernelIdEvPT_Pim_param_2
)
{
	.reg .pred 	%p<25>;
	.reg .b32 	%r<85>;
	.reg .b64 	%rd<77>;
	.reg .b64 	%fd<47>;

	ld.param.u64 	%rd26, [_Z14compare_kernelIdEvPT_Pim_param_2];
	mov.u32 	%r15, %ntid.x;
	mov.u32 	%r16, %ntid.y;
	mov.u32 	%r17, %nctaid.x;
	mov.u32 	%r18, %ctaid.y;
	mov.u32 	%r19, %tid.y;
	mad.lo.s32 	%r20, %r18, %r16, %r19;
	mov.u32 	%r21, %ctaid.x;
	mov.u32 	%r22, %tid.x;
	mad.lo.s32 	%r23, %r20, %r17, %r21;
	mad.lo.s32 	%r1, %r23, %r15, %r22;
	setp.lt.u64 	%p1, %rd26, 2;
	mov.b32 	%r84, 0;
	@%p1 bra 	$L__BB0_12;
	ld.param.u64 	%rd69, [_Z14compare_kernelIdEvPT_Pim_param_0];
	cvta.to.global.u64 	%rd28, %rd69;
	mul.wide.u32 	%rd29, %r1, 8;
	add.s64 	%rd1, %rd28, %rd29;
	ld.global.f64 	%fd1, [%rd1];
	add.s64 	%rd2, %rd26, -1;
	add.s64 	%rd30, %rd26, -2;
	setp.lt.u64 	%p2, %rd30, 7;
	mov.b32 	%r84, 0;
	mov.b64 	%rd74, 1;
	@%p2 bra 	$L__BB0_4;
	ld.param.u64 	%rd70, [_Z14compare_kernelIdEvPT_Pim_param_0];
	cvta.to.global.u64 	%rd72, %rd70;
	mul.lo.s32 	%r29, %r15, %r16;
	mul.lo.s32 	%r31, %r29, %r17;
	mov.u32 	%r32, %nctaid.y;
	mul.lo.s32 	%r33, %r31, %r32;
	mul.wide.u32 	%rd32, %r33, 8;
	mul.wide.u32 	%rd33, %r1, 8;
	add.s64 	%rd4, %rd32, %rd33;
	mul.wide.u32 	%rd34, %r33, 64;
	mul.wide.u32 	%rd35, %r33, 16;
	add.s64 	%rd5, %rd35, %rd33;
	mul.wide.u32 	%rd36, %r33, 24;
	add.s64 	%rd6, %rd36, %rd33;
	mul.wide.u32 	%rd37, %r33, 32;
	add.s64 	%rd7, %rd37, %rd33;
	mul.wide.u32 	%rd38, %r33, 40;
	add.s64 	%rd8, %rd38, %rd33;
	mul.wide.u32 	%rd39, %r33, 48;
	add.s64 	%rd9, %rd39, %rd33;
	mul.wide.u32 	%rd40, %r33, 56;
	add.s64 	%rd10, %rd40, %rd33;
	add.s64 	%rd11, %rd34, %rd33;
	mov.b32 	%r84, 0;
	mov.b64 	%rd74, 1;
$L__BB0_3:
	.pragma "nounroll";
	add.s64 	%rd41, %rd72, %rd4;
	ld.global.f64 	%fd2, [%rd41];
	sub.f64 	%fd3, %fd1, %fd2;
	abs.f64 	%fd4, %fd3;
	setp.gt.f64 	%p3, %fd4, 0d3E7AD7F29ABCAF48;
	selp.u32 	%r34, 1, 0, %p3;
	add.s32 	%r35, %r84, %r34;
	add.s64 	%rd42, %rd72, %rd5;
	ld.global.f64 	%fd5, [%rd42];
	sub.f64 	%fd6, %fd1, %fd5;
	abs.f64 	%fd7, %fd6;
	setp.gt.f64 	%p4, %fd7, 0d3E7AD7F29ABCAF48;
	selp.u32 	%r36, 1, 0, %p4;
	add.s32 	%r37, %r35, %r36;
	add.s64 	%rd43, %rd72, %rd6;
	ld.global.f64 	%fd8, [%rd43];
	sub.f64 	%fd9, %fd1, %fd8;
	abs.f64 	%fd10, %fd9;
	setp.gt.f64 	%p5, %fd10, 0d3E7AD7F29ABCAF48;
	selp.u32 	%r38, 1, 0, %p5;
	add.s32 	%r39, %r37, %r38;
	add.s64 	%rd44, %rd72, %rd7;
	ld.global.f64 	%fd11, [%rd44];
	sub.f64 	%fd12, %fd1, %fd11;
	abs.f64 	%fd13, %fd12;
	setp.gt.f64 	%p6, %fd13, 0d3E7AD7F29ABCAF48;
	selp.u32 	%r40, 1, 0, %p6;
	add.s32 	%r41, %r39, %r40;
	add.s64 	%rd45, %rd72, %rd8;
	ld.global.f64 	%fd14, [%rd45];
	sub.f64 	%fd15, %fd1, %fd14;
	abs.f64 	%fd16, %fd15;
	setp.gt.f64 	%p7, %fd16, 0d3E7AD7F29ABCAF48;
	selp.u32 	%r42, 1, 0, %p7;
	add.s32 	%r43, %r41, %r42;
	add.s64 	%rd46, %rd72, %rd9;
	ld.global.f64 	%fd17, [%rd46];
	sub.f64 	%fd18, %fd1, %fd17;
	abs.f64 	%fd19, %fd18;
	setp.gt.f64 	%p8, %fd19, 0d3E7AD7F29ABCAF48;
	selp.u32 	%r44, 1, 0, %p8;
	add.s32 	%r45, %r43, %r44;
	add.s64 	%rd47, %rd72, %rd10;
	ld.global.f64 	%fd20, [%rd47];
	sub.f64 	%fd21, %fd1, %fd20;
	abs.f64 	%fd22, %fd21;
	setp.gt.f64 	%p9, %fd22, 0d3E7AD7F29ABCAF48;
	selp.u32 	%r46, 1, 0, %p9;
	add.s32 	%r47, %r45, %r46;
	add.s64 	%rd48, %rd72, %rd11;
	ld.global.f64 	%fd23, [%rd48];
	sub.f64 	%fd24, %fd1, %fd23;
	abs.f64 	%fd25, %fd24;
	setp.gt.f64 	%p10, %fd25, 0d3E7AD7F29ABCAF48;
	selp.u32 	%r48, 1, 0, %p10;
	add.s32 	%r84, %r47, %r48;
	add.s64 	%rd74, %rd74, 8;
	and.b64  	%rd49, %rd2, -8;
	sub.s64 	%rd50, %rd74, %rd49;
	mul.wide.u32 	%rd51, %r33, 64;
	add.s64 	%rd72, %rd72, %rd51;
	setp.ne.s64 	%p11, %rd50, 1;
	@%p11 bra 	$L__BB0_3;
$L__BB0_4:
	and.b64  	%rd17, %rd2, 7;
	setp.eq.s64 	%p12, %rd17, 0;
	@%p12 bra 	$L__BB0_12;
	mov.u32 	%r57, %ntid.x;
	mov.u32 	%r58, %ntid.y;
	mul.lo.s32 	%r59, %r57, %r58;
	mov.u32 	%r60, %nctaid.x;
	mul.lo.s32 	%r61, %r59, %r60;
	mov.u32 	%r62, %nctaid.y;
	mul.lo.s32 	%r63, %r61, %r62;
	cvt.u64.u32 	%rd18, %r63;
	and.b64  	%rd19, %rd2, 3;
	setp.lt.u64 	%p13, %rd17, 4;
	@%p13 bra 	$L__BB0_7;
	mul.lo.s64 	%rd52, %rd74, %rd18;
	shl.b64 	%rd53, %rd52, 3;
	add.s64 	%rd54, %rd1, %rd53;
	ld.global.f64 	%fd26, [%rd54];
	sub.f64 	%fd27, %fd1, %fd26;
	abs.f64 	%fd28, %fd27;
	setp.gt.f64 	%p14, %fd28, 0d3E7AD7F29ABCAF48;
	selp.u32 	%r64, 1, 0, %p14;
	add.s32 	%r65, %r84, %r64;
	shl.b64 	%rd55, %rd18, 3;
	add.s64 	%rd56, %rd54, %rd55;
	ld.global.f64 	%fd29, [%rd56];
	sub.f64 	%fd30, %fd1, %fd29;
	abs.f64 	%fd31, %fd30;
	setp.gt.f64 	%p15, %fd31, 0d3E7AD7F29ABCAF48;
	selp.u32 	%r66, 1, 0, %p15;
	add.s32 	%r67, %r65, %r66;
	add.s64 	%rd57, %rd56, %rd55;
	ld.global.f64 	%fd32, [%rd57];
	sub.f64 	%fd33, %fd1, %fd32;
	abs.f64 	%fd34, %fd33;
	setp.gt.f64 	%p16, %fd34, 0d3E7AD7F29ABCAF48;
	selp.u32 	%r68, 1, 0, %p16;
	add.s32 	%r69, %r67, %r68;
	add.s64 	%rd58, %rd57, %rd55;
	ld.global.f64 	%fd35, [%rd58];
	sub.f64 	%fd36, %fd1, %fd35;
	abs.f64 	%fd37, %fd36;
	setp.gt.f64 	%p17, %fd37, 0d3E7AD7F29ABCAF48;
	selp.u32 	%r70, 1, 0, %p17;
	add.s32 	%r84, %r69, %r70;
	add.s64 	%rd74, %rd74, 4;
$L__BB0_7:
	setp.eq.s64 	%p18, %rd19, 0;
	@%p18 bra 	$L__BB0_12;
	setp.eq.s64 	%p19, %rd19, 1;
	@%p19 bra 	$L__BB0_10;
	mul.lo.s64 	%rd59, %rd74, %rd18;
	shl.b64 	%rd60, %rd59, 3;
	add.s64 	%rd61, %rd1, %rd60;
	ld.global.f64 	%fd38, [%rd61];
	sub.f64 	%fd39, %fd1, %fd38;
	abs.f64 	%fd40, %fd39;
	setp.gt.f64 	%p20, %fd40, 0d3E7AD7F29ABCAF48;
	selp.u32 	%r72, 1, 0, %p20;
	add.s32 	%r73, %r84, %r72;
	shl.b64 	%rd62, %rd18, 3;
	add.s64 	%rd63, %rd61, %rd62;
	ld.global.f64 	%fd41, [%rd63];
	sub.f64 	%fd42, %fd1, %fd41;
	abs.f64 	%fd43, %fd42;
	setp.gt.f64 	%p21, %fd43, 0d3E7AD7F29ABCAF48;
	selp.u32 	%r74, 1, 0, %p21;
	add.s32 	%r84, %r73, %r74;
	add.s64 	%rd74, %rd74, 2;
$L__BB0_10:
	and.b64  	%rd64, %rd2, 1;
	setp.eq.b64 	%p22, %rd64, 1;
	not.pred 	%p23, %p22;
	@%p23 bra 	$L__BB0_12;
	mul.lo.s64 	%rd65, %rd74, %rd18;
	shl.b64 	%rd66, %rd65, 3;
	add.s64 	%rd67, %rd1, %rd66;
	ld.global.f64 	%fd44, [%rd67];
	sub.f64 	%fd45, %fd1, %fd44;
	abs.f64 	%fd46, %fd45;
	setp.gt.f64 	%p24, %fd46, 0d3E7AD7F29ABCAF48;
	selp.u32 	%r75, 1, 0, %p24;
	add.s32 	%r84, %r84, %r75;
$L__BB0_12:
	ld.param.u64 	%rd71, [_Z14compare_kernelIdEvPT_Pim_param_1];
	cvta.to.global.u64 	%rd68, %rd71;
	atom.global.add.u32 	%r76, [%rd68], %r84;
	ret;

}
	// .globl	_Z14compare_kernelIfEvPT_Pim
.visible .entry _Z14compare_kernelIfEvPT_Pim(
	.param .u64 .ptr .align 1 _Z14compare_kernelIfEvPT_Pim_param_0,
	.param .u64 .ptr .align 1 _Z14compare_kernelIfEvPT_Pim_param_1,
	.param .u64 _Z14compare_kernelIfEvPT_Pim_param_2
)
{
	.reg .pred 	%p<25>;
	.reg .b32 	%r<68>;
	.reg .b32 	%f<47>;
	.reg .b64 	%rd<70>;

	ld.param.u64 	%rd24, [_Z14compare_kernelIfEvPT_Pim_param_0];
	ld.param.u64 	%rd26, [_Z14compare_kernelIfEvPT_Pim_param_2];
	mov.u32 	%r15, %ntid.x;
	mov.u32 	%r16, %ntid.y;
	mul.lo.s32 	%r17, %r15, %r16;
	mov.u32 	%r18, %nctaid.x;
	mul.lo.s32 	%r19, %r17, %r18;
	mov.u32 	%r20, %nctaid.y;
	mul.lo.s32 	%r21, %r19, %r20;
	cvt.u64.u32 	%rd1, %r21;
	mov.u32 	%r22, %ctaid.y;
	mov.u32 	%r23, %tid.y;
	mad.lo.s32 	%r24, %r22, %r16, %r23;
	mov.u32 	%r25, %ctaid.x;
	mov.u32 	%r26, %tid.x;
	mad.lo.s32 	%r27, %r24, %r18, %r25;
	mad.lo.s32 	%r1, %r27, %r15, %r26;
	setp.lt.u64 	%p1, %rd26, 2;
	mov.b32 	%r67, 0;
	@%p1 bra 	$L__BB1_12;
	cvta.to.global.u64 	%rd65, %rd24;
	mul.wide.u32 	%rd28, %r1, 4;
	add.s64 	%rd3, %rd65, %rd28;
	ld.global.f32 	%f1, [%rd3];
	add.s64 	%rd4, %rd26, -1;
	add.s64 	%rd29, %rd26, -2;
	setp.lt.u64 	%p2, %rd29, 7;
	mov.b32 	%r67, 0;
	mov.b64 	%rd67, 1;
	@%p2 bra 	$L__BB1_4;
	shl.b64 	%rd31, %rd1, 2;
	add.s64 	%rd5, %rd31, %rd28;
	shl.b64 	%rd33, %rd1, 5;
	shl.b64 	%rd34, %rd1, 3;
	add.s64 	%rd6, %rd34, %rd28;
	mad.lo.s64 	%rd7, %rd1, 12, %rd28;
	shl.b64 	%rd35, %rd1, 4;
	add.s64 	%rd8, %rd35, %rd28;
	mad.lo.s64 	%rd9, %rd1, 20, %rd28;
	mad.lo.s64 	%rd10, %rd1, 24, %rd28;
	mad.lo.s64 	%rd11, %rd1, 28, %rd28;
	add.s64 	%rd12, %rd33, %rd28;
	mov.b32 	%r67, 0;
	mov.b64 	%rd67, 1;
$L__BB1_3:
	.pragma "nounroll";
	add.s64 	%rd36, %rd65, %rd5;
	ld.global.f32 	%f2, [%rd36];
	sub.f32 	%f3, %f1, %f2;
	abs.f32 	%f4, %f3;
	setp.gt.f32 	%p3, %f4, 0f3A83126F;
	selp.u32 	%r31, 1, 0, %p3;
	add.s32 	%r32, %r67, %r31;
	add.s64 	%rd37, %rd65, %rd6;
	ld.global.f32 	%f5, [%rd37];
	sub.f32 	%f6, %f1, %f5;
	abs.f32 	%f7, %f6;
	setp.gt.f32 	%p4, %f7, 0f3A83126F;
	selp.u32 	%r33, 1, 0, %p4;
	add.s32 	%r34, %r32, %r33;
	add.s64 	%rd38, %rd65, %rd7;
	ld.global.f32 	%f8, [%rd38];
	sub.f32 	%f9, %f1, %f8;
	abs.f32 	%f10, %f9;
	setp.gt.f32 	%p5, %f10, 0f3A83126F;
	selp.u32 	%r35, 1, 0, %p5;
	add.s32 	%r36, %r34, %r35;
	add.s64 	%rd39, %rd65, %rd8;
	ld.global.f32 	%f11, [%rd39];
	sub.f32 	%f12, %f1, %f11;
	abs.f32 	%f13, %f12;
	setp.gt.f32 	%p6, %f13, 0f3A83126F;
	selp.u32 	%r37, 1, 0, %p6;
	add.s32 	%r38, %r36, %r37;
	add.s64 	%rd40, %rd65, %rd9;
	ld.global.f32 	%f14, [%rd40];
	sub.f32 	%f15, %f1, %f14;
	abs.f32 	%f16, %f15;
	setp.gt.f32 	%p7, %f16, 0f3A83126F;
	selp.u32 	%r39, 1, 0, %p7;
	add.s32 	%r40, %r38, %r39;
	add.s64 	%rd41, %rd65, %rd10;
	ld.global.f32 	%f17, [%rd41];
	sub.f32 	%f18, %f1, %f17;
	abs.f32 	%f19, %f18;
	setp.gt.f32 	%p8, %f19, 0f3A83126F;
	selp.u32 	%r41, 1, 0, %p8;
	add.s32 	%r42, %r40, %r41;
	add.s64 	%rd42, %rd65, %rd11;
	ld.global.f32 	%f20, [%rd42];
	sub.f32 	%f21, %f1, %f20;
	abs.f32 	%f22, %f21;
	setp.gt.f32 	%p9, %f22, 0f3A83126F;
	selp.u32 	%r43, 1, 0, %p9;
	add.s32 	%r44, %r42, %r43;
	add.s64 	%rd43, %rd65, %rd12;
	ld.global.f32 	%f23, [%rd43];
	sub.f32 	%f24, %f1, %f23;
	abs.f32 	%f25, %f24;
	setp.gt.f32 	%p10, %f25, 0f3A83126F;
	selp.u32 	%r45, 1, 0, %p10;
	add.s32 	%r67, %r44, %r45;
	add.s64 	%rd67, %rd67, 8;
	and.b64  	%rd44, %rd4, -8;
	sub.s64 	%rd45, %rd67, %rd44;
	shl.b64 	%rd46, %rd1, 5;
	add.s64 	%rd65, %rd65, %rd46;
	setp.ne.s64 	%p11, %rd45, 1;
	@%p11 bra 	$L__BB1_3;
$L__BB1_4:
	and.b64  	%rd18, %rd4, 7;
	setp.eq.s64 	%p12, %rd18, 0;
	@%p12 bra 	$L__BB1_12;
	and.b64  	%rd19, %rd4, 3;
	setp.lt.u64 	%p13, %rd18, 4;
	@%p13 bra 	$L__BB1_7;
	mul.lo.s64 	%rd47, %rd67, %rd1;
	shl.b64 	%rd48, %rd47, 2;
	add.s64 	%rd49, %rd3, %rd48;
	ld.global.f32 	%f26, [%rd49];
	sub.f32 	%f27, %f1, %f26;
	abs.f32 	%f28, %f27;
	setp.gt.f32 	%p14, %f28, 0f3A83126F;
	selp.u32 	%r47, 1, 0, %p14;
	add.s32 	%r48, %r67, %r47;
	shl.b64 	%rd50, %rd1, 2;
	add.s64 	%rd51, %rd49, %rd50;
	ld.global.f32 	%f29, [%rd51];
	sub.f32 	%f30, %f1, %f29;
	abs.f32 	%f31, %f30;
	setp.gt.f32 	%p15, %f31, 0f3A83126F;
	selp.u32 	%r49, 1, 0, %p15;
	add.s32 	%r50, %r48, %r49;
	add.s64 	%rd52, %rd51, %rd50;
	ld.global.f32 	%f32, [%rd52];
	sub.f32 	%f33, %f1, %f32;
	abs.f32 	%f34, %f33;
	setp.gt.f32 	%p16, %f34, 0f3A83126F;
	selp.u32 	%r51, 1, 0, %p16;
	add.s32 	%r52, %r50, %r51;
	add.s64 	%rd53, %rd52, %rd50;
	ld.global.f32 	%f35, [%rd53];
	sub.f32 	%f36, %f1, %f35;
	abs.f32 	%f37, %f36;
	setp.gt.f32 	%p17, %f37, 0f3A83126F;
	selp.u32 	%r53, 1, 0, %p17;
	add.s32 	%r67, %r52, %r53;
	add.s64 	%rd67, %rd67, 4;
$L__BB1_7:
	setp.eq.s64 	%p18, %rd19, 0;
	@%p18 bra 	$L__BB1_12;
	setp.eq.s64 	%p19, %rd19, 1;
	@%p19 bra 	$L__BB1_10;
	mul.lo.s64 	%rd54, %rd67, %rd1;
	shl.b64 	%rd55, %rd54, 2;
	add.s64 	%rd56, %rd3, %rd55;
	ld.global.f32 	%f38, [%rd56];
	sub.f32 	%f39, %f1, %f38;
	abs.f32 	%f40, %f39;
	setp.gt.f32 	%p20, %f40, 0f3A83126F;
	selp.u32 	%r55, 1, 0, %p20;
	add.s32 	%r56, %r67, %r55;
	shl.b64 	%rd57, %rd1, 2;
	add.s64 	%rd58, %rd56, %rd57;
	ld.global.f32 	%f41, [%rd58];
	sub.f32 	%f42, %f1, %f41;
	abs.f32 	%f43, %f42;
	setp.gt.f32 	%p21, %f43, 0f3A83126F;
	selp.u32 	%r57, 1, 0, %p21;
	add.s32 	%r67, %r56, %r57;
	add.s64 	%rd67, %rd67, 2;
$L__BB1_10:
	and.b64  	%rd59, %rd4, 1;
	setp.eq.b64 	%p22, %rd59, 1;
	not.pred 	%p23, %p22;
	@%p23 bra 	$L__BB1_12;
	mul.lo.s64 	%rd60, %rd67, %rd1;
	shl.b64 	%rd61, %rd60, 2;
	add.s64 	%rd62, %rd3, %rd61;
	ld.global.f32 	%f44, [%rd62];
	sub.f32 	%f45, %f1, %f44;
	abs.f32 	%f46, %f45;
	setp.gt.f32 	%p24, %f46, 0f3A83126F;
	selp.u32 	%r58, 1, 0, %p24;
	add.s32 	%r67, %r67, %r58;
$L__BB1_12:
	ld.param.u64 	%rd64, [_Z14compare_kernelIfEvPT_Pim_param_1];
	cvta.to.global.u64 	%rd63, %rd64;
	atom.global.add.u32 	%r59, [%rd63], %r67;
	ret;

}


// ===== COMPILED SASS (sm_100) =====

	.target	sm_100

	.elftype	@"ET_EXEC"


//--------------------- .note.nv.tkinfo           --------------------------
	.section	.note.nv.tkinfo,"",@"SHT_NOTE"
	.sectionflags	@"SHF_NOTE_NV_TKINFO"
	.tkinfo
        /*0018*/ 	.word	0x00000002
        /*0030*/ 	.string	""
        /*0030*/ 	.string	"ptxas"
        /*0030*/ 	.string	"Cuda compilation tools, release 13.0, V13.0.88"
        /*0030*/ 	.string	"Build cuda_13.0.r13.0/compiler.36424714_0"
        /*0030*/ 	.string	"-arch sm_100 -m 64 "



//--------------------- .note.nv.cuinfo           --------------------------
	.section	.note.nv.cuinfo,"",@"SHT_NOTE"
	.sectionflags	@"SHF_NOTE_NV_CUINFO"
        /*0018*/ 	.short	0x0002
        /*001a*/ 	.short	0x0064
        /*001c*/ 	.short	0x0082
	.zero		2


//--------------------- .nv.info                  --------------------------
	.section	.nv.info,"",@"SHT_CUDA_INFO"
	.align	4


	//----- nvinfo : EIATTR_REGCOUNT
	.align		4
        /*0000*/ 	.byte	0x04, 0x2f
        /*0002*/ 	.short	(.L_1 - .L_0)
	.align		4
.L_0:
        /*0004*/ 	.word	index@(_Z14compare_kernelIdEvPT_Pim)
        /*0008*/ 	.word	0x00000020


	//----- nvinfo : EIATTR_FRAME_SIZE
	.align		4
.L_1:
        /*000c*/ 	.byte	0x04, 0x11
        /*000e*/ 	.short	(.L_3 - .L_2)
	.align		4
.L_2:
        /*0010*/ 	.word	index@(_Z14compare_kernelIdEvPT_Pim)
        /*0014*/ 	.word	0x00000000


	//----- nvinfo : EIATTR_REGCOUNT
	.align		4
.L_3:
        /*0018*/ 	.byte	0x04, 0x2f
        /*001a*/ 	.short	(.L_5 - .L_4)
	.align		4
.L_4:
        /*001c*/ 	.word	index@(_Z14compare_kernelIfEvPT_Pim)
        /*0020*/ 	.word	0x00000028


	//----- nvinfo : EIATTR_FRAME_SIZE
	.align		4
.L_5:
        /*0024*/ 	.byte	0x04, 0x11
        /*0026*/ 	.short	(.L_7 - .L_6)
	.align		4
.L_6:
        /*0028*/ 	.word	index@(_Z14compare_kernelIfEvPT_Pim)
        /*002c*/ 	.word	0x00000000


	//----- nvinfo : EIATTR_MIN_STACK_SIZE
	.align		4
.L_7:
        /*0030*/ 	.byte	0x04, 0x12
        /*0032*/ 	.short	(.L_9 - .L_8)
	.align		4
.L_8:
        /*0034*/ 	.word	index@(_Z14compare_kernelIfEvPT_Pim)
        /*0038*/ 	.word	0x00000000


	//----- nvinfo : EIATTR_MIN_STACK_SIZE
	.align		4
.L_9:
        /*003c*/ 	.byte	0x04, 0x12
        /*003e*/ 	.short	(.L_11 - .L_10)
	.align		4
.L_10:
        /*0040*/ 	.word	index@(_Z14compare_kernelIdEvPT_Pim)
        /*0044*/ 	.word	0x00000000
.L_11:


//--------------------- .nv.compat                --------------------------
	.section	.nv.compat,"",@"SHT_CUDA_COMPAT_INFO"
	.align	4
        /*0000*/ 	.byte	0x02, 0x09, 0x00, 0x00, 0x02, 0x02, 0x01, 0x00, 0x02, 0x05, 0x05, 0x00, 0x03, 0x07, 0x01, 0x01
        /*0010*/ 	.byte	0x02, 0x03, 0x00, 0x00, 0x02, 0x06, 0x01, 0x00, 0x04, 0x0b, 0x08, 0x00, 0x01, 0x00, 0x00, 0x00
        /*0020*/ 	.byte	0x00, 0x00, 0x00, 0x00


//--------------------- .nv.info._Z14compare_kernelIfEvPT_Pim --------------------------
	.section	.nv.info._Z14compare_kernelIfEvPT_Pim,"",@"SHT_CUDA_INFO"
	.sectionflags	@""
	.align	4


	//----- nvinfo : EIATTR_CUDA_API_VERSION
	.align		4
        /*0000*/ 	.byte	0x04, 0x37
        /*0002*/ 	.short	(.L_13 - .L_12)
.L_12:
        /*0004*/ 	.word	0x00000082


	//----- nvinfo : EIATTR_KPARAM_INFO
	.align		4
.L_13:
        /*0008*/ 	.byte	0x04, 0x17
        /*000a*/ 	.short	(.L_15 - .L_14)
.L_14:
        /*000c*/ 	.word	0x00000000
        /*0010*/ 	.short	0x0002
        /*0012*/ 	.short	0x0010
        /*0014*/ 	.byte	0x00, 0xf0, 0x21, 0x00


	//----- nvinfo : EIATTR_KPARAM_INFO
	.align		4
.L_15:
        /*0018*/ 	.byte	0x04, 0x17
        /*001a*/ 	.short	(.L_17 - .L_16)
.L_16:
        /*001c*/ 	.word	0x00000000
        /*0020*/ 	.short	0x0001
        /*0022*/ 	.short	0x0008
        /*0024*/ 	.byte	0x00, 0xf5, 0x21, 0x00


	//----- nvinfo : EIATTR_KPARAM_INFO
	.align		4
.L_17:
        /*0028*/ 	.byte	0x04, 0x17
        /*002a*/ 	.short	(.L_19 - .L_18)
.L_18:
        /*002c*/ 	.word	0x00000000
        /*0030*/ 	.short	0x0000
        /*0032*/ 	.short	0x0000
        /*0034*/ 	.byte	0x00, 0xf5, 0x21, 0x00


	//----- nvinfo : EIATTR_SPARSE_MMA_MASK
	.align		4
.L_19:
        /*0038*/ 	.byte	0x03, 0x50
        /*003a*/ 	.short	0x0000


	//----- nvinfo : EIATTR_MAXREG_COUNT
	.align		4
        /*003c*/ 	.byte	0x03, 0x1b
        /*003e*/ 	.short	0x00ff


	//----- nvinfo : EIATTR_MERCURY_ISA_VERSION
	.align		4
        /*0040*/ 	.byte	0x03, 0x5f
        /*0042*/ 	.short	0x0101


	//----- nvinfo : EIATTR_INT_WARP_WIDE_INSTR_OFFSETS
	.align		4
        /*0044*/ 	.byte	0x04, 0x31
        /*0046*/ 	.short	(.L_21 - .L_20)


	//   ....[0]....
.L_20:
        /*0048*/ 	.word	0x00000d00


	//   ....[1]....
        /*004c*/ 	.word	0x00000d20


	//----- nvinfo : EIATTR_VRC_CTA_INIT_COUNT
	.align		4
.L_21:
        /*0050*/ 	.byte	0x02, 0x4a
	.zero		1
	.zero		1


	//----- nvinfo : EIATTR_EXIT_INSTR_OFFSETS
	.align		4
        /*0054*/ 	.byte	0x04, 0x1c
        /*0056*/ 	.short	(.L_23 - .L_22)


	//   ....[0]....
.L_22:
        /*0058*/ 	.word	0x00000d70


	//----- nvinfo : EIATTR_CBANK_PARAM_SIZE
	.align		4
.L_23:
        /*005c*/ 	.byte	0x03, 0x19
        /*005e*/ 	.short	0x0018


	//----- nvinfo : EIATTR_PARAM_CBANK
	.align		4
        /*0060*/ 	.byte	0x04, 0x0a
        /*0062*/ 	.short	(.L_25 - .L_24)
	.align		4
.L_24:
        /*0064*/ 	.word	index@(.nv.constant0._Z14compare_kernelIfEvPT_Pim)
        /*0068*/ 	.short	0x0380
        /*006a*/ 	.short	0x0018


	//----- nvinfo : EIATTR_SW_WAR
	.align		4
.L_25:
        /*006c*/ 	.byte	0x04, 0x36
        /*006e*/ 	.short	(.L_27 - .L_26)
.L_26:
        /*0070*/ 	.word	0x00000008
.L_27:


//--------------------- .nv.info._Z14compare_kernelIdEvPT_Pim --------------------------
	.section	.nv.info._Z14compare_kernelIdEvPT_Pim,"",@"SHT_CUDA_INFO"
	.sectionflags	@""
	.align	4


	//----- nvinfo : EIATTR_CUDA_API_VERSION
	.align		4
        /*0000*/ 	.byte	0x04, 0x37
        /*0002*/ 	.short	(.L_29 - .L_28)
.L_28:
        /*0004*/ 	.word	0x00000082


	//----- nvinfo : EIATTR_KPARAM_INFO
	.align		4
.L_29:
        /*0008*/ 	.byte	0x04, 0x17
        /*000a*/ 	.short	(.L_31 - .L_30)
.L_30:
        /*000c*/ 	.word	0x00000000
        /*0010*/ 	.short	0x0002
        /*0012*/ 	.short	0x0010
        /*0014*/ 	.byte	0x00, 0xf0, 0x21, 0x00


	//----- nvinfo : EIATTR_KPARAM_INFO
	.align		4
.L_31:
        /*0018*/ 	.byte	0x04, 0x17
        /*001a*/ 	.short	(.L_33 - .L_32)
.L_32:
        /*001c*/ 	.word	0x00000000
        /*0020*/ 	.short	0x0001
        /*0022*/ 	.short	0x0008
        /*0024*/ 	.byte	0x00, 0xf5, 0x21, 0x00


	//----- nvinfo : EIATTR_KPARAM_INFO
	.align		4
.L_33:
        /*0028*/ 	.byte	0x04, 0x17
        /*002a*/ 	.short	(.L_35 - .L_34)
.L_34:
        /*002c*/ 	.word	0x00000000
        /*0030*/ 	.short	0x0000
        /*0032*/ 	.short	0x0000
        /*0034*/ 	.byte	0x00, 0xf5, 0x21, 0x00


	//----- nvinfo : EIATTR_SPARSE_MMA_MASK
	.align		4
.L_35:
        /*0038*/ 	.byte	0x03, 0x50
        /*003a*/ 	.short	0x0000


	//----- nvinfo : EIATTR_MAXREG_COUNT
	.align		4
        /*003c*/ 	.byte	0x03, 0x1b
        /*003e*/ 	.short	0x00ff


	//----- nvinfo : EIATTR_MERCURY_ISA_VERSION
	.align		4
        /*0040*/ 	.byte	0x03, 0x5f
        /*0042*/ 	.short	0x0101


	//----- nvinfo : EIATTR_INT_WARP_WIDE_INSTR_OFFSETS
	.align		4
        /*0044*/ 	.byte	0x04, 0x31
        /*0046*/ 	.short	(.L_37 - .L_36)


	//   ....[0]....
.L_36:
        /*0048*/ 	.word	0x00000d30


	//   ....[1]....
        /*004c*/ 	.word	0x00000d50


	//----- nvinfo : EIATTR_VRC_CTA_INIT_COUNT
	.align		4
.L_37:
        /*0050*/ 	.byte	0x02, 0x4a
	.zero		1
	.zero		1


	//----- nvinfo : EIATTR_EXIT_INSTR_OFFSETS
	.align		4
        /*0054*/ 	.byte	0x04, 0x1c
        /*0056*/ 	.short	(.L_39 - .L_38)


	//   ....[0]....
.L_38:
        /*0058*/ 	.word	0x00000da0


	//----- nvinfo : EIATTR_CBANK_PARAM_SIZE
	.align		4
.L_39:
        /*005c*/ 	.byte	0x03, 0x19
        /*005e*/ 	.short	0x0018


	//----- nvinfo : EIATTR_PARAM_CBANK
	.align		4
        /*0060*/ 	.byte	0x04, 0x0a
        /*0062*/ 	.short	(.L_41 - .L_40)
	.align		4
.L_40:
        /*0064*/ 	.word	index@(.nv.constant0._Z14compare_kernelIdEvPT_Pim)
        /*0068*/ 	.short	0x0380
        /*006a*/ 	.short	0x0018


	//----- nvinfo : EIATTR_SW_WAR
	.align		4
.L_41:
        /*006c*/ 	.byte	0x04, 0x36
        /*006e*/ 	.short	(.L_43 - .L_42)
.L_42:
        /*0070*/ 	.word	0x00000008
.L_43:


//--------------------- .nv.callgraph             --------------------------
	.section	.nv.callgraph,"",@"SHT_CUDA_CALLGRAPH"
	.align	4
	.sectionentsize	8
	.align		4
        /*0000*/ 	.word	0x00000000
	.align		4
        /*0004*/ 	.word	0xffffffff
	.align		4
        /*0008*/ 	.word	0x00000000
	.align		4
        /*000c*/ 	.word	0xfffffffe
	.align		4
        /*0010*/ 	.word	0x00000000
	.align		4
        /*0014*/ 	.word	0xfffffffd
	.align		4
        /*0018*/ 	.word	0x00000000
	.align		4
        /*001c*/ 	.word	0xfffffffc


//--------------------- .text._Z14compare_kernelIfEvPT_Pim --------------------------
	.section	.text._Z14compare_kernelIfEvPT_Pim,"ax",@progbits
	.align	128
        .global         _Z14compare_kernelIfEvPT_Pim
        .type           _Z14compare_kernelIfEvPT_Pim,@function
        .size           _Z14compare_kernelIfEvPT_Pim,(.L_x_12 - _Z14compare_kernelIfEvPT_Pim)
        .other          _Z14compare_kernelIfEvPT_Pim,@"STO_CUDA_ENTRY STV_DEFAULT"
_Z14compare_kernelIfEvPT_Pim:
.text._Z14compare_kernelIfEvPT_Pim:
[----:B------:R-:W-:Y:S01]  /*0000*/  LDC R1, c[0x0][0x37c] ;  /* 0x0000df00ff017b82 */ /* 0x000fe20000000800 */
[----:B------:R-:W0:Y:S01]  /*0010*/  S2R R0, SR_CTAID.Y ;  /* 0x0000000000007919 */ /* 0x000e220000002600 */
[----:B------:R-:W1:Y:S01]  /*0020*/  LDCU.64 UR8, c[0x0][0x390] ;  /* 0x00007200ff0877ac */ /* 0x000e620008000a00 */
[----:B------:R-:W-:Y:S01]  /*0030*/  IMAD.MOV.U32 R36, RZ, RZ, RZ ;  /* 0x000000ffff247224 */ /* 0x000fe200078e00ff */
[----:B------:R-:W0:Y:S01]  /*0040*/  S2R R5, SR_TID.Y ;  /* 0x0000000000057919 */ /* 0x000e220000002200 */
[----:B------:R-:W2:Y:S01]  /*0050*/  LDCU UR6, c[0x0][0x360] ;  /* 0x00006c00ff0677ac */ /* 0x000ea20008000800 */
[----:B------:R-:W3:Y:S01]  /*0060*/  S2R R7, SR_CTAID.X ;  /* 0x0000000000077919 */ /* 0x000ee20000002500 */
[----:B------:R-:W0:Y:S01]  /*0070*/  LDCU UR4, c[0x0][0x364] ;  /* 0x00006c80ff0477ac */ /* 0x000e220008000800 */
[----:B------:R-:W4:Y:S01]  /*0080*/  S2R R9, SR_TID.X ;  /* 0x0000000000097919 */ /* 0x000f220000002100 */
[----:B------:R-:W3:Y:S01]  /*0090*/  LDCU UR5, c[0x0][0x370] ;  /* 0x00006e00ff0577ac */ /* 0x000ee20008000800 */
[----:B------:R-:W5:Y:S01]  /*00a0*/  LDC R3, c[0x0][0x374] ;  /* 0x0000dd00ff037b82 */ /* 0x000f620000000800 */
[----:B------:R-:W0:Y:S01]  /*00b0*/  LDCU.64 UR10, c[0x0][0x358] ;  /* 0x00006b00ff0a77ac */ /* 0x000e220008000a00 */
[----:B-1----:R-:W-:-:S04]  /*00c0*/  UISETP.GE.U32.AND UP0, UPT, UR8, 0x2, UPT ;  /* 0x000000020800788c */ /* 0x002fc8000bf06070 */
[----:B------:R-:W-:Y:S01]  /*00d0*/  UISETP.GE.U32.AND.EX UP0, UPT, UR9, URZ, UPT, UP0 ;  /* 0x000000ff0900728c */ /* 0x000fe2000bf06100 */
[----:B0-----:R-:W-:Y:S01]  /*00e0*/  IMAD R0, R0, UR4, R5 ;  /* 0x0000000400007c24 */ /* 0x001fe2000f8e0205 */
[----:B--2---:R-:W-:-:S03]  /*00f0*/  UIMAD UR4, UR6, UR4, URZ ;  /* 0x00000004060472a4 */ /* 0x004fc6000f8e02ff */
[----:B---3--:R-:W-:Y:S01]  /*0100*/  IMAD R0, R0, UR5, R7 ;  /* 0x0000000500007c24 */ /* 0x008fe2000f8e0207 */
[----:B------:R-:W-:-:S03]  /*0110*/  UIMAD UR4, UR4, UR5, URZ ;  /* 0x00000005040472a4 */ /* 0x000fc6000f8e02ff */
[----:B----4-:R-:W-:-:S03]  /*0120*/  IMAD R0, R0, UR6, R9 ;  /* 0x0000000600007c24 */ /* 0x010fc6000f8e0209 */
[----:B-----5:R-:W-:Y:S01]  /*0130*/  IMAD R3, R3, UR4, RZ ;  /* 0x0000000403037c24 */ /* 0x020fe2000f8e02ff */
[----:B------:R-:W-:Y:S06]  /*0140*/  BRA.U !UP0, `(.L_x_0) ;  /* 0x0000000908e87547 */ /* 0x000fec000b800000 */
[----:B------:R-:W0:Y:S01]  /*0150*/  LDCU.64 UR4, c[0x0][0x380] ;  /* 0x00007000ff0477ac */ /* 0x000e220008000a00 */
[----:B------:R-:W-:-:S03]  /*0160*/  IMAD.WIDE.U32 R22, R0, 0x4, RZ ;  /* 0x0000000400167825 */ /* 0x000fc600078e00ff */
[----:B0-----:R-:W-:-:S04]  /*0170*/  IADD3 R20, P0, PT, R22, UR4, RZ ;  /* 0x0000000416147c10 */ /* 0x001fc8000ff1e0ff */
[----:B------:R-:W-:-:S05]  /*0180*/  IADD3.X R21, PT, PT, R23, UR5, RZ, P0, !PT ;  /* 0x0000000517157c10 */ /* 0x000fca00087fe4ff */
[----:B------:R0:W5:Y:S01]  /*0190*/  LDG.E R2, desc[UR10][R20.64] ;  /* 0x0000000a14027981 */ /* 0x000162000c1e1900 */
[----:B------:R-:W-:Y:S01]  /*01a0*/  UIADD3 UR4, UP0, UPT, UR8, -0x2, URZ ;  /* 0xfffffffe08047890 */ /* 0x000fe2000ff1e0ff */
[----:B------:R-:W-:Y:S01]  /*01b0*/  IMAD.MOV.U32 R36, RZ, RZ, RZ ;  /* 0x000000ffff247224 */ /* 0x000fe200078e00ff */
[----:B------:R-:W-:Y:S02]  /*01c0*/  UIADD3 UR6, UP2, UPT, UR8, -0x1, URZ ;  /* 0xffffffff08067890 */ /* 0x000fe4000ff5e0ff */
[----:B------:R-:W-:Y:S02]  /*01d0*/  UIADD3.X UR5, UPT, UPT, UR9, -0x1, URZ, UP0, !UPT ;  /* 0xffffffff09057890 */ /* 0x000fe400087fe4ff */
[----:B------:R-:W-:Y:S02]  /*01e0*/  UISETP.GE.U32.AND UP0, UPT, UR4, 0x7, UPT ;  /* 0x000000070400788c */ /* 0x000fe4000bf06070 */
[----:B------:R-:W-:Y:S02]  /*01f0*/  ULOP3.LUT UR8, UR6, 0x7, URZ, 0xc0, !UPT ;  /* 0x0000000706087892 */ /* 0x000fe4000f8ec0ff */
[----:B------:R-:W-:-:S02]  /*0200*/  UISETP.GE.U32.AND.EX UP0, UPT, UR5, URZ, UPT, UP0 ;  /* 0x000000ff0500728c */ /* 0x000fc4000bf06100 */
[----:B------:R-:W-:Y:S02]  /*0210*/  UISETP.NE.U32.AND UP1, UPT, UR8, URZ, UPT ;  /* 0x000000ff0800728c */ /* 0x000fe4000bf25070 */
[----:B------:R-:W-:Y:S02]  /*0220*/  UIADD3.X UR7, UPT, UPT, UR9, -0x1, URZ, UP2, !UPT ;  /* 0xffffffff09077890 */ /* 0x000fe400097fe4ff */
[----:B------:R-:W-:Y:S01]  /*0230*/  UISETP.NE.AND.EX UP1, UPT, URZ, URZ, UPT, UP1 ;  /* 0x000000ffff00728c */ /* 0x000fe2000bf25310 */
[----:B------:R-:W-:Y:S01]  /*0240*/  UMOV UR12, 0x1 ;  /* 0x00000001000c7882 */ /* 0x000fe20000000000 */
[----:B------:R-:W-:Y:S01]  /*0250*/  UMOV UR4, URZ ;  /* 0x000000ff00047c82 */ /* 0x000fe20008000000 */
[----:B0-----:R-:W-:Y:S08]  /*0260*/  BRA.U !UP0, `(.L_x_1) ;  /* 0x0000000508607547 */ /* 0x001ff0000b800000 */
[----:B------:R-:W0:Y:S01]  /*0270*/  LDC R12, c[0x0][0x380] ;  /* 0x0000e000ff0c7b82 */ /* 0x000e220000000800 */
[CC--:B------:R-:W-:Y:S01]  /*0280*/  LEA R4, P0, R3.reuse, R22.reuse, 0x2 ;  /* 0x0000001603047211 */ /* 0x0c0fe200078010ff */
[C---:B------:R-:W-:Y:S01]  /*0290*/  IMAD.WIDE.U32 R18, R3.reuse, 0xc, R22 ;  /* 0x0000000c03127825 */ /* 0x040fe200078e0016 */
[----:B------:R-:W-:-:S03]  /*02a0*/  LEA R6, P1, R3, R22, 0x3 ;  /* 0x0000001603067211 */ /* 0x000fc600078218ff */
[----:B------:R-:W-:Y:S01]  /*02b0*/  HFMA2 R36, -RZ, RZ, 0, 0 ;  /* 0x00000000ff247431 */ /* 0x000fe200000001ff */
[CC--:B------:R-:W-:Y:S01]  /*02c0*/  LEA R7, P2, R3.reuse, R22.reuse, 0x4 ;  /* 0x0000001603077211 */ /* 0x0c0fe200078420ff */
[C-C-:B------:R-:W-:Y:S01]  /*02d0*/  IMAD.WIDE.U32 R16, R3.reuse, 0x14, R22.reuse ;  /* 0x0000001403107825 */ /* 0x140fe200078e0016 */
[C---:B------:R-:W-:Y:S01]  /*02e0*/  LEA R8, P3, R3.reuse, R22, 0x5 ;  /* 0x0000001603087211 */ /* 0x040fe200078628ff */
[----:B------:R-:W1:Y:S01]  /*02f0*/  LDC R0, c[0x0][0x384] ;  /* 0x0000e100ff007b82 */ /* 0x000e620000000800 */
[CC--:B------:R-:W-:Y:S01]  /*0300*/  LEA.HI.X R9, R3.reuse, R23.reuse, RZ, 0x2, P0 ;  /* 0x0000001703097211 */ /* 0x0c0fe200000f14ff */
[C-C-:B------:R-:W-:Y:S01]  /*0310*/  IMAD.WIDE.U32 R14, R3.reuse, 0x18, R22.reuse ;  /* 0x00000018030e7825 */ /* 0x140fe200078e0016 */
[CC--:B------:R-:W-:Y:S01]  /*0320*/  LEA.HI.X R11, R3.reuse, R23.reuse, RZ, 0x3, P1 ;  /* 0x00000017030b7211 */ /* 0x0c0fe200008f1cff */
[----:B------:R-:W-:Y:S01]  /*0330*/  UMOV UR4, URZ ;  /* 0x000000ff00047c82 */ /* 0x000fe20008000000 */
[-C--:B------:R-:W-:Y:S01]  /*0340*/  LEA.HI.X R13, R3, R23.reuse, RZ, 0x4, P2 ;  /* 0x00000017030d7211 */ /* 0x080fe200010f24ff */
[----:B------:R-:W-:Y:S01]  /*0350*/  VIADD R35, R19, UR4 ;  /* 0x0000000413237c36 */ /* 0x000fe20008000000 */
[C---:B------:R-:W-:Y:S01]  /*0360*/  LEA.HI.X R29, R3.reuse, R23, RZ, 0x5, P3 ;  /* 0x00000017031d7211 */ /* 0x040fe200018f2cff */
[----:B------:R-:W-:Y:S01]  /*0370*/  IMAD.WIDE.U32 R22, R3, 0x1c, R22 ;  /* 0x0000001c03167825 */ /* 0x000fe200078e0016 */
[----:B------:R-:W-:Y:S01]  /*0380*/  IADD3 R10, PT, PT, R15, UR4, RZ ;  /* 0x000000040f0a7c10 */ /* 0x000fe2000fffe0ff */
[----:B------:R-:W-:-:S02]  /*0390*/  UMOV UR12, 0x1 ;  /* 0x00000001000c7882 */ /* 0x000fc40000000000 */
[----:B------:R-:W-:Y:S02]  /*03a0*/  VIADD R37, R17, UR4 ;  /* 0x0000000411257c36 */ /* 0x000fe40008000000 */
[----:B------:R-:W-:Y:S01]  /*03b0*/  VIADD R5, R23, UR4 ;  /* 0x0000000417057c36 */ /* 0x000fe20008000000 */
[----:B------:R-:W-:-:S06]  /*03c0*/  UMOV UR4, URZ ;  /* 0x000000ff00047c82 */ /* 0x000fcc0008000000 */
.L_x_2:
[----:B0-----:R-:W-:-:S05]  /*03d0*/  IADD3 R32, P0, PT, R12, R4, RZ ;  /* 0x000000040c207210 */ /* 0x001fca0007f1e0ff */
[----:B-1----:R-:W-:-:S06]  /*03e0*/  IMAD.X R33, R0, 0x1, R9, P0 ;  /* 0x0000000100217824 */ /* 0x002fcc00000e0609 */
[----:B------:R-:W2:Y:S01]  /*03f0*/  LDG.E R33, desc[UR10][R32.64] ;  /* 0x0000000a20217981 */ /* 0x000ea2000c1e1900 */
[----:B------:R-:W-:-:S04]  /*0400*/  IADD3 R24, P0, PT, R12, R6, RZ ;  /* 0x000000060c187210 */ /* 0x000fc80007f1e0ff */
[----:B------:R-:W-:-:S05]  /*0410*/  IADD3.X R25, PT, PT, R0, R11, RZ, P0, !PT ;  /* 0x0000000b00197210 */ /* 0x000fca00007fe4ff */
[----:B------:R0:W3:Y:S01]  /*0420*/  LDG.E R28, desc[UR10][R24.64] ;  /* 0x0000000a181c7981 */ /* 0x0000e2000c1e1900 */
[----:B------:R-:W-:-:S05]  /*0430*/  IADD3 R26, P1, PT, R12, R7, RZ ;  /* 0x000000070c1a7210 */ /* 0x000fca0007f3e0ff */
[----:B------:R-:W-:Y:S01]  /*0440*/  IMAD.X R27, R0, 0x1, R13, P1 ;  /* 0x00000001001b7824 */ /* 0x000fe200008e060d */
[C---:B0-----:R-:W-:Y:S02]  /*0450*/  IADD3 R24, P0, PT, R12.reuse, R18, RZ ;  /* 0x000000120c187210 */ /* 0x041fe40007f1e0ff */
[----:B------:R-:W-:-:S03]  /*0460*/  IADD3 R32, P1, PT, R12, R14, RZ ;  /* 0x0000000e0c207210 */ /* 0x000fc60007f3e0ff */
[----:B------:R-:W4:Y:S01]  /*0470*/  LDG.E R27, desc[UR10][R26.64] ;  /* 0x0000000a1a1b7981 */ /* 0x000f22000c1e1900 */
[----:B------:R-:W-:Y:S01]  /*0480*/  IMAD.X R25, R0, 0x1, R35, P0 ;  /* 0x0000000100197824 */ /* 0x000fe200000e0623 */
[----:B------:R-:W-:-:S04]  /*0490*/  IADD3 R30, P0, PT, R12, R16, RZ ;  /* 0x000000100c1e7210 */ /* 0x000fc80007f1e0ff */
[----:B------:R-:W4:Y:S01]  /*04a0*/  LDG.E R34, desc[UR10][R24.64] ;  /* 0x0000000a18227981 */ /* 0x000f22000c1e1900 */
[----:B------:R-:W-:-:S05]  /*04b0*/  IADD3.X R31, PT, PT, R0, R37, RZ, P0, !PT ;  /* 0x00000025001f7210 */ /* 0x000fca00007fe4ff */
[----:B------:R0:W4:Y:S01]  /*04c0*/  LDG.E R26, desc[UR10][R30.64] ;  /* 0x0000000a1e1a7981 */ /* 0x000122000c1e1900 */
[----:B--2--5:R-:W-:-:S05]  /*04d0*/  FADD R33, R2, -R33 ;  /* 0x8000002102217221 */ /* 0x024fca0000000000 */
[----:B------:R-:W-:Y:S01]  /*04e0*/  FSETP.GT.AND P0, PT, |R33|, 0.0010000000474974513054, PT ;  /* 0x3a83126f2100780b */ /* 0x000fe20003f04200 */
[----:B------:R-:W-:-:S06]  /*04f0*/  IMAD.X R33, R0, 0x1, R10, P1 ;  /* 0x0000000100217824 */ /* 0x000fcc00008e060a */
[----:B------:R1:W2:Y:S01]  /*0500*/  LDG.E R33, desc[UR10][R32.64] ;  /* 0x0000000a20217981 */ /* 0x0002a2000c1e1900 */
[----:B0-----:R-:W-:Y:S01]  /*0510*/  IADD3 R30, P1, PT, R12, R8, RZ ;  /* 0x000000080c1e7210 */ /* 0x001fe20007f3e0ff */
[----:B-1----:R-:W-:-:S04]  /*0520*/  VIADD R32, R36, 0x1 ;  /* 0x0000000124207836 */ /* 0x002fc80000000000 */
[----:B------:R-:W-:Y:S02]  /*0530*/  @!P0 IADD3 R32, PT, PT, R36, RZ, RZ ;  /* 0x000000ff24208210 */ /* 0x000fe40007ffe0ff */
[----:B------:R-:W-:-:S05]  /*0540*/  IADD3 R24, P0, PT, R12, R22, RZ ;  /* 0x000000160c187210 */ /* 0x000fca0007f1e0ff */
[C---:B------:R-:W-:Y:S02]  /*0550*/  IMAD.X R25, R0.reuse, 0x1, R5, P0 ;  /* 0x0000000100197824 */ /* 0x040fe400000e0605 */
[----:B------:R-:W-:-:S04]  /*0560*/  IMAD.X R31, R0, 0x1, R29, P1 ;  /* 0x00000001001f7824 */ /* 0x000fc800008e061d */
[----:B------:R0:W2:Y:S04]  /*0570*/  LDG.E R25, desc[UR10][R24.64] ;  /* 0x0000000a18197981 */ /* 0x0000a8000c1e1900 */
[----:B------:R-:W2:Y:S01]  /*0580*/  LDG.E R31, desc[UR10][R30.64] ;  /* 0x0000000a1e1f7981 */ /* 0x000ea2000c1e1900 */
[C---:B---3--:R-:W-:Y:S01]  /*0590*/  FADD R28, R2.reuse, -R28 ;  /* 0x8000001c021c7221 */ /* 0x048fe20000000000 */
[----:B----4-:R-:W-:-:S04]  /*05a0*/  FADD R34, R2, -R34 ;  /* 0x8000002202227221 */ /* 0x010fc80000000000 */
[----:B------:R-:W-:Y:S01]  /*05b0*/  FSETP.GT.AND P0, PT, |R28|, 0.0010000000474974513054, PT ;  /* 0x3a83126f1c00780b */ /* 0x000fe20003f04200 */
[----:B------:R-:W-:Y:S01]  /*05c0*/  FADD R27, R2, -R27 ;  /* 0x8000001b021b7221 */ /* 0x000fe20000000000 */
[----:B------:R-:W-:Y:S02]  /*05d0*/  FSETP.GT.AND P1, PT, |R34|, 0.0010000000474974513054, PT ;  /* 0x3a83126f2200780b */ /* 0x000fe40003f24200 */
[----:B------:R-:W-:Y:S01]  /*05e0*/  IADD3 R28, PT, PT, R32, 0x1, RZ ;  /* 0x00000001201c7810 */ /* 0x000fe20007ffe0ff */
[----:B------:R-:W-:-:S08]  /*05f0*/  FADD R26, R2, -R26 ;  /* 0x8000001a021a7221 */ /* 0x000fd00000000000 */
[----:B------:R-:W-:Y:S01]  /*0600*/  @!P0 IMAD.MOV R28, RZ, RZ, R32 ;  /* 0x000000ffff1c8224 */ /* 0x000fe200078e0220 */
[----:B------:R-:W-:-:S03]  /*0610*/  FSETP.GT.AND P0, PT, |R27|, 0.0010000000474974513054, PT ;  /* 0x3a83126f1b00780b */ /* 0x000fc60003f04200 */
[C---:B0-----:R-:W-:Y:S01]  /*0620*/  VIADD R24, R28.reuse, 0x1 ;  /* 0x000000011c187836 */ /* 0x041fe20000000000 */
[----:B------:R-:W-:Y:S02]  /*0630*/  @!P1 IADD3 R24, PT, PT, R28, RZ, RZ ;  /* 0x000000ff1c189210 */ /* 0x000fe40007ffe0ff */
[----:B------:R-:W-:-:S03]  /*0640*/  FSETP.GT.AND P1, PT, |R26|, 0.0010000000474974513054, PT ;  /* 0x3a83126f1a00780b */ /* 0x000fc60003f24200 */
[----:B------:R-:W-:Y:S01]  /*0650*/  VIADD R26, R24, 0x1 ;  /* 0x00000001181a7836 */ /* 0x000fe20000000000 */
[----:B------:R-:W-:-:S03]  /*0660*/  UIADD3 UR12, UP0, UPT, UR12, 0x8, URZ ;  /* 0x000000080c0c7890 */ /* 0x000fc6000ff1e0ff */
[----:B------:R-:W-:Y:S01]  /*0670*/  @!P0 IMAD.MOV R26, RZ, RZ, R24 ;  /* 0x000000ffff1a8224 */ /* 0x000fe200078e0218 */
[----:B------:R-:W-:Y:S02]  /*0680*/  ULOP3.LUT UR5, UR6, 0xfffffff8, URZ, 0xc0, !UPT ;  /* 0xfffffff806057892 */ /* 0x000fe4000f8ec0ff */
[----:B------:R-:W-:Y:S02]  /*0690*/  UIADD3.X UR4, UPT, UPT, URZ, UR4, URZ, UP0, !UPT ;  /* 0x00000004ff047290 */ /* 0x000fe400087fe4ff */
[----:B------:R-:W-:Y:S01]  /*06a0*/  IADD3 R24, PT, PT, R26, 0x1, RZ ;  /* 0x000000011a187810 */ /* 0x000fe20007ffe0ff */
[----:B------:R-:W-:Y:S01]  /*06b0*/  @!P1 IMAD.MOV R24, RZ, RZ, R26 ;  /* 0x000000ffff189224 */ /* 0x000fe200078e021a */
[----:B------:R-:W-:-:S04]  /*06c0*/  UIADD3 UR5, UP0, UPT, -UR5, UR12, URZ ;  /* 0x0000000c05057290 */ /* 0x000fc8000ff1e1ff */
[----:B------:R-:W-:Y:S02]  /*06d0*/  UIADD3.X UR9, UPT, UPT, UR4, ~UR7, URZ, UP0, !UPT ;  /* 0x8000000704097290 */ /* 0x000fe400087fe4ff */
[----:B------:R-:W-:-:S04]  /*06e0*/  UISETP.NE.U32.AND UP0, UPT, UR5, 0x1, UPT ;  /* 0x000000010500788c */ /* 0x000fc8000bf05070 */
[----:B------:R-:W-:Y:S01]  /*06f0*/  UISETP.NE.AND.EX UP0, UPT, UR9, URZ, UPT, UP0 ;  /* 0x000000ff0900728c */ /* 0x000fe2000bf05300 */
[----:B--2---:R-:W-:-:S05]  /*0700*/  FADD R33, R2, -R33 ;  /* 0x8000002102217221 */ /* 0x004fca0000000000 */
[----:B------:R-:W-:Y:S01]  /*0710*/  FSETP.GT.AND P0, PT, |R33|, 0.0010000000474974513054, PT ;  /* 0x3a83126f2100780b */ /* 0x000fe20003f04200 */
[C---:B------:R-:W-:Y:S01]  /*0720*/  FADD R25, R2.reuse, -R25 ;  /* 0x8000001902197221 */ /* 0x040fe20000000000 */
[----:B------:R-:W-:-:S04]  /*0730*/  FADD R31, R2, -R31 ;  /* 0x8000001f021f7221 */ /* 0x000fc80000000000 */
[----:B------:R-:W-:Y:S01]  /*0740*/  FSETP.GT.AND P1, PT, |R25|, 0.0010000000474974513054, PT ;  /* 0x3a83126f1900780b */ /* 0x000fe20003f24200 */
[----:B------:R-:W-:-:S06]  /*0750*/  VIADD R25, R24, 0x1 ;  /* 0x0000000118197836 */ /* 0x000fcc0000000000 */
[----:B------:R-:W-:Y:S02]  /*0760*/  @!P0 IADD3 R25, PT, PT, R24, RZ, RZ ;  /* 0x000000ff18198210 */ /* 0x000fe40007ffe0ff */
[----:B------:R-:W-:-:S03]  /*0770*/  FSETP.GT.AND P0, PT, |R31|, 0.0010000000474974513054, PT ;  /* 0x3a83126f1f00780b */ /* 0x000fc60003f04200 */
[----:B------:R-:W-:Y:S02]  /*0780*/  VIADD R24, R25, 0x1 ;  /* 0x0000000119187836 */ /* 0x000fe40000000000 */
[----:B------:R-:W-:Y:S01]  /*0790*/  @!P1 IMAD.MOV R24, RZ, RZ, R25 ;  /* 0x000000ffff189224 */ /* 0x000fe200078e0219 */
[----:B------:R-:W-:-:S04]  /*07a0*/  LEA R12, P1, R3, R12, 0x5 ;  /* 0x0000000c030c7211 */ /* 0x000fc800078228ff */
[----:B------:R-:W-:-:S03]  /*07b0*/  IADD3 R36, PT, PT, R24, 0x1, RZ ;  /* 0x0000000118247810 */ /* 0x000fc60007ffe0ff */
[----:B------:R-:W-:Y:S01]  /*07c0*/  @!P0 IMAD.MOV R36, RZ, RZ, R24 ;  /* 0x000000ffff248224 */ /* 0x000fe200078e0218 */
[----:B------:R-:W-:Y:S01]  /*07d0*/  LEA.HI.X R0, R3, R0, RZ, 0x5, P1 ;  /* 0x0000000003007211 */ /* 0x000fe200008f2cff */
[----:B------:R-:W-:Y:S06]  /*07e0*/  BRA.U UP0, `(.L_x_2) ;  /* 0xfffffff900f87547 */ /* 0x000fec000b83ffff */
.L_x_1:
[----:B------:R-:W-:Y:S05]  /*07f0*/  BRA.U !UP1, `(.L_x_0) ;  /* 0x00000005093c7547 */ /* 0x000fea000b800000 */
[----:B------:R-:W-:Y:S02]  /*0800*/  UISETP.GE.U32.AND UP1, UPT, UR8, 0x4, UPT ;  /* 0x000000040800788c */ /* 0x000fe4000bf26070 */
[----:B------:R-:W-:Y:S02]  /*0810*/  ULOP3.LUT UR7, UR6, 0x3, URZ, 0xc0, !UPT ;  /* 0x0000000306077892 */ /* 0x000fe4000f8ec0ff */
[----:B------:R-:W-:Y:S02]  /*0820*/  UISETP.GE.U32.AND.EX UP1, UPT, URZ, URZ, UPT, UP1 ;  /* 0x000000ffff00728c */ /* 0x000fe4000bf26110 */
[----:B------:R-:W-:-:S04]  /*0830*/  UISETP.NE.U32.AND UP0, UPT, UR7, URZ, UPT ;  /* 0x000000ff0700728c */ /* 0x000fc8000bf05070 */
[----:B------:R-:W-:-:S03]  /*0840*/  UISETP.NE.AND.EX UP0, UPT, URZ, URZ, UPT, UP0 ;  /* 0x000000ffff00728c */ /* 0x000fc6000bf05300 */
[----:B------:R-:W-:Y:S08]  /*0850*/  BRA.U !UP1, `(.L_x_3) ;  /* 0x00000001098c7547 */ /* 0x000ff0000b800000 */
[C---:B------:R-:W-:Y:S01]  /*0860*/  IMAD R7, R3.reuse, UR4, RZ ;  /* 0x0000000403077c24 */ /* 0x040fe2000f8e02ff */
[C---:B------:R-:W-:Y:S01]  /*0870*/  SHF.L.U32 R11, R3.reuse, 0x2, RZ ;  /* 0x00000002030b7819 */ /* 0x040fe200000006ff */
[----:B------:R-:W-:Y:S01]  /*0880*/  IMAD.WIDE.U32 R4, R3, UR12, RZ ;  /* 0x0000000c03047c25 */ /* 0x000fe2000f8e00ff */
[----:B------:R-:W-:-:S03]  /*0890*/  SHF.R.U32.HI R19, RZ, 0x1e, R3 ;  /* 0x0000001eff137819 */ /* 0x000fc60000011603 */
[----:B------:R-:W-:Y:S01]  /*08a0*/  IMAD.IADD R5, R5, 0x1, R7 ;  /* 0x0000000105057824 */ /* 0x000fe200078e0207 */
[----:B------:R-:W-:-:S04]  /*08b0*/  LEA R6, P0, R4, R20, 0x2 ;  /* 0x0000001404067211 */ /* 0x000fc800078010ff */
[----:B------:R-:W-:Y:S02]  /*08c0*/  LEA.HI.X R7, R4, R21, R5, 0x2, P0 ;  /* 0x0000001504077211 */ /* 0x000fe400000f1405 */
[----:B------:R-:W-:-:S03]  /*08d0*/  IADD3 R4, P0, PT, R11, R6, RZ ;  /* 0x000000060b047210 */ /* 0x000fc60007f1e0ff */
[----:B------:R-:W2:Y:S02]  /*08e0*/  LDG.E R13, desc[UR10][R6.64] ;  /* 0x0000000a060d7981 */ /* 0x000ea4000c1e1900 */
[----:B------:R-:W-:Y:S01]  /*08f0*/  IMAD.X R5, R19, 0x1, R7, P0 ;  /* 0x0000000113057824 */ /* 0x000fe200000e0607 */
[----:B------:R-:W-:-:S04]  /*0900*/  IADD3 R8, P0, PT, R11, R4, RZ ;  /* 0x000000040b087210 */ /* 0x000fc80007f1e0ff */
[----:B------:R-:W3:Y:S01]  /*0910*/  LDG.E R15, desc[UR10][R4.64] ;  /* 0x0000000a040f7981 */ /* 0x000ee2000c1e1900 */
[----:B------:R-:W-:Y:S01]  /*0920*/  IMAD.X R9, R19, 0x1, R5, P0 ;  /* 0x0000000113097824 */ /* 0x000fe200000e0605 */
[----:B------:R-:W-:-:S04]  /*0930*/  IADD3 R10, P0, PT, R11, R8, RZ ;  /* 0x000000080b0a7210 */ /* 0x000fc80007f1e0ff */
[----:B------:R-:W4:Y:S01]  /*0940*/  LDG.E R17, desc[UR10][R8.64] ;  /* 0x0000000a08117981 */ /* 0x000f22000c1e1900 */
[----:B------:R-:W-:-:S06]  /*0950*/  IADD3.X R11, PT, PT, R19, R9, RZ, P0, !PT ;  /* 0x00000009130b7210 */ /* 0x000fcc00007fe4ff */
[----:B------:R-:W4:Y:S01]  /*0960*/  LDG.E R11, desc[UR10][R10.64] ;  /* 0x0000000a0a0b7981 */ /* 0x000f22000c1e1900 */
[----:B------:R-:W-:Y:S01]  /*0970*/  VIADD R0, R36, 0x1 ;  /* 0x0000000124007836 */ /* 0x000fe20000000000 */
[----:B------:R-:W-:-:S04]  /*0980*/  UIADD3 UR12, UP1, UPT, UR12, 0x4, URZ ;  /* 0x000000040c0c7890 */ /* 0x000fc8000ff3e0ff */
[----:B------:R-:W-:Y:S01]  /*0990*/  UIADD3.X UR4, UPT, UPT, URZ, UR4, URZ, UP1, !UPT ;  /* 0x00000004ff047290 */ /* 0x000fe20008ffe4ff */
[----:B--2--5:R-:W-:-:S05]  /*09a0*/  FADD R13, R2, -R13 ;  /* 0x8000000d020d7221 */ /* 0x024fca0000000000 */
[----:B------:R-:W-:Y:S01]  /*09b0*/  FSETP.GT.AND P0, PT, |R13|, 0.0010000000474974513054, PT ;  /* 0x3a83126f0d00780b */ /* 0x000fe20003f04200 */
[----:B---3--:R-:W-:-:S05]  /*09c0*/  FADD R15, R2, -R15 ;  /* 0x8000000f020f7221 */ /* 0x008fca0000000000 */
[----:B------:R-:W-:Y:S01]  /*09d0*/  FSETP.GT.AND P1, PT, |R15|, 0.0010000000474974513054, PT ;  /* 0x3a83126f0f00780b */ /* 0x000fe20003f24200 */
[----:B----4-:R-:W-:-:S06]  /*09e0*/  FADD R17, R2, -R17 ;  /* 0x8000001102117221 */ /* 0x010fcc0000000000 */
[----:B------:R-:W-:Y:S01]  /*09f0*/  @!P0 IMAD.MOV R0, RZ, RZ, R36 ;  /* 0x000000ffff008224 */ /* 0x000fe200078e0224 */
[----:B------:R-:W-:Y:S01]  /*0a00*/  FSETP.GT.AND P0, PT, |R17|, 0.0010000000474974513054, PT ;  /* 0x3a83126f1100780b */ /* 0x000fe20003f04200 */
[----:B------:R-:W-:-:S03]  /*0a10*/  FADD R5, R2, -R11 ;  /* 0x8000000b02057221 */ /* 0x000fc60000000000 */
[----:B------:R-:W-:Y:S01]  /*0a20*/  IADD3 R4, PT, PT, R0, 0x1, RZ ;  /* 0x0000000100047810 */ /* 0x000fe20007ffe0ff */
[----:B------:R-:W-:Y:S01]  /*0a30*/  @!P1 IMAD.MOV R4, RZ, RZ, R0 ;  /* 0x000000ffff049224 */ /* 0x000fe200078e0200 */
[----:B------:R-:W-:-:S03]  /*0a40*/  FSETP.GT.AND P1, PT, |R5|, 0.0010000000474974513054, PT ;  /* 0x3a83126f0500780b */ /* 0x000fc60003f24200 */
[----:B------:R-:W-:-:S04]  /*0a50*/  VIADD R0, R4, 0x1 ;  /* 0x0000000104007836 */ /* 0x000fc80000000000 */
[----:B------:R-:W-:-:S05]  /*0a60*/  @!P0 IADD3 R0, PT, PT, R4, RZ, RZ ;  /* 0x000000ff04008210 */ /* 0x000fca0007ffe0ff */
[----:B------:R-:W-:Y:S02]  /*0a70*/  VIADD R36, R0, 0x1 ;  /* 0x0000000100247836 */ /* 0x000fe40000000000 */
[----:B------:R-:W-:-:S07]  /*0a80*/  @!P1 IMAD.MOV R36, RZ, RZ, R0 ;  /* 0x000000ffff249224 */ /* 0x000fce00078e0200 */
.L_x_3:
[----:B------:R-:W-:Y:S05]  /*0a90*/  BRA.U !UP0, `(.L_x_0) ;  /* 0x0000000108947547 */ /* 0x000fea000b800000 */
[----:B------:R-:W-:Y:S02]  /*0aa0*/  UISETP.NE.U32.AND UP1, UPT, UR7, 0x1, UPT ;  /* 0x000000010700788c */ /* 0x000fe4000bf25070 */
[----:B------:R-:W-:Y:S02]  /*0ab0*/  ULOP3.LUT UR5, UR6, 0x1, URZ, 0xc0, !UPT ;  /* 0x0000000106057892 */ /* 0x000fe4000f8ec0ff */
[----:B------:R-:W-:Y:S02]  /*0ac0*/  UISETP.NE.AND.EX UP1, UPT, URZ, URZ, UPT, UP1 ;  /* 0x000000ffff00728c */ /* 0x000fe4000bf25310 */
[----:B------:R-:W-:-:S04]  /*0ad0*/  UISETP.NE.U32.AND UP0, UPT, UR5, 0x1, UPT ;  /* 0x000000010500788c */ /* 0x000fc8000bf05070 */
[----:B------:R-:W-:-:S03]  /*0ae0*/  UISETP.NE.U32.AND.EX UP0, UPT, URZ, URZ, UPT, UP0 ;  /* 0x000000ffff00728c */ /* 0x000fc6000bf05100 */
[----:B------:R-:W-:Y:S08]  /*0af0*/  BRA.U !UP1, `(.L_x_4) ;  /* 0x00000001094c7547 */ /* 0x000ff0000b800000 */
[C---:B------:R-:W-:Y:S02]  /*0b00*/  IMAD R7, R3.reuse, UR4, RZ ;  /* 0x0000000403077c24 */ /* 0x040fe4000f8e02ff */
[----:B------:R-:W-:-:S05]  /*0b10*/  IMAD.WIDE.U32 R4, R3, UR12, RZ ;  /* 0x0000000c03047c25 */ /* 0x000fca000f8e00ff */
[----:B------:R-:W-:Y:S02]  /*0b20*/  IADD3 R7, PT, PT, R5, R7, RZ ;  /* 0x0000000705077210 */ /* 0x000fe40007ffe0ff */
[----:B------:R-:W-:-:S04]  /*0b30*/  LEA R6, P0, R4, R20, 0x2 ;  /* 0x0000001404067211 */ /* 0x000fc800078010ff */
[----:B------:R-:W-:Y:S02]  /*0b40*/  LEA.HI.X R7, R4, R21, R7, 0x2, P0 ;  /* 0x0000001504077211 */ /* 0x000fe400000f1407 */
[----:B------:R-:W-:-:S03]  /*0b50*/  LEA R4, P0, R3, R6, 0x2 ;  /* 0x0000000603047211 */ /* 0x000fc600078010ff */
[----:B------:R-:W2:Y:S01]  /*0b60*/  LDG.E R9, desc[UR10][R6.64] ;  /* 0x0000000a06097981 */ /* 0x000ea2000c1e1900 */
[----:B------:R-:W-:-:S06]  /*0b70*/  LEA.HI.X R5, R3, R7, RZ, 0x2, P0 ;  /* 0x0000000703057211 */ /* 0x000fcc00000f14ff */
[----:B------:R-:W3:Y:S01]  /*0b80*/  LDG.E R5, desc[UR10][R4.64] ;  /* 0x0000000a04057981 */ /* 0x000ee2000c1e1900 */
[----:B------:R-:W-:-:S04]  /*0b90*/  UIADD3 UR12, UP1, UPT, UR12, 0x2, URZ ;  /* 0x000000020c0c7890 */ /* 0x000fc8000ff3e0ff */
[----:B------:R-:W-:Y:S01]  /*0ba0*/  UIADD3.X UR4, UPT, UPT, URZ, UR4, URZ, UP1, !UPT ;  /* 0x00000004ff047290 */ /* 0x000fe20008ffe4ff */
[----:B--2--5:R-:W-:-:S05]  /*0bb0*/  FADD R9, R2, -R9 ;  /* 0x8000000902097221 */ /* 0x024fca0000000000 */
[----:B------:R-:W-:Y:S01]  /*0bc0*/  FSETP.GT.AND P1, PT, |R9|, 0.0010000000474974513054, PT ;  /* 0x3a83126f0900780b */ /* 0x000fe20003f24200 */
[----:B---3--:R-:W-:-:S05]  /*0bd0*/  FADD R0, R2, -R5 ;  /* 0x8000000502007221 */ /* 0x008fca0000000000 */
[----:B------:R-:W-:Y:S01]  /*0be0*/  FSETP.GT.AND P0, PT, |R0|, 0.0010000000474974513054, PT ;  /* 0x3a83126f0000780b */ /* 0x000fe20003f04200 */
[----:B------:R-:W-:-:S06]  /*0bf0*/  VIADD R0, R36, 0x1 ;  /* 0x0000000124007836 */ /* 0x000fcc0000000000 */
[----:B------:R-:W-:-:S05]  /*0c00*/  @!P1 IMAD.MOV R0, RZ, RZ, R36 ;  /* 0x000000ffff009224 */ /* 0x000fca00078e0224 */
[----:B------:R-:W-:Y:S01]  /*0c10*/  IADD3 R36, PT, PT, R0, 0x1, RZ ;  /* 0x0000000100247810 */ /* 0x000fe20007ffe0ff */
[----:B------:R-:W-:-:S07]  /*0c20*/  @!P0 IMAD.MOV R36, RZ, RZ, R0 ;  /* 0x000000ffff248224 */ /* 0x000fce00078e0200 */
.L_x_4:
[----:B------:R-:W-:Y:S05]  /*0c30*/  BRA.U UP0, `(.L_x_0) ;  /* 0x00000001002c7547 */ /* 0x000fea000b800000 */
[C---:B------:R-:W-:Y:S02]  /*0c40*/  IMAD R7, R3.reuse, UR4, RZ ;  /* 0x0000000403077c24 */ /* 0x040fe4000f8e02ff */
[----:B------:R-:W-:-:S05]  /*0c50*/  IMAD.WIDE.U32 R4, R3, UR12, RZ ;  /* 0x0000000c03047c25 */ /* 0x000fca000f8e00ff */
[----:B------:R-:W-:Y:S02]  /*0c60*/  IADD3 R3, PT, PT, R5, R7, RZ ;  /* 0x0000000705037210 */ /* 0x000fe40007ffe0ff */
[----:B------:R-:W-:-:S04]  /*0c70*/  LEA R6, P0, R4, R20, 0x2 ;  /* 0x0000001404067211 */ /* 0x000fc800078010ff */
[----:B------:R-:W-:-:S06]  /*0c80*/  LEA.HI.X R7, R4, R21, R3, 0x2, P0 ;  /* 0x0000001504077211 */ /* 0x000fcc00000f1403 */
[----:B------:R-:W2:Y:S01]  /*0c90*/  LDG.E R7, desc[UR10][R6.64] ;  /* 0x0000000a06077981 */ /* 0x000ea2000c1e1900 */
[----:B------:R-:W-:Y:S02]  /*0ca0*/  VIADD R0, R36, 0x1 ;  /* 0x0000000124007836 */ /* 0x000fe40000000000 */
[----:B--2--5:R-:W-:-:S05]  /*0cb0*/  FADD R2, R2, -R7 ;  /* 0x8000000702027221 */ /* 0x024fca0000000000 */
[----:B------:R-:W-:-:S13]  /*0cc0*/  FSETP.GT.AND P0, PT, |R2|, 0.0010000000474974513054, PT ;  /* 0x3a83126f0200780b */ /* 0x000fda0003f04200 */
[----:B------:R-:W-:-:S05]  /*0cd0*/  @!P0 IADD3 R0, PT, PT, R36, RZ, RZ ;  /* 0x000000ff24008210 */ /* 0x000fca0007ffe0ff */
[----:B------:R-:W-:-:S07]  /*0ce0*/  IMAD.MOV.U32 R36, RZ, RZ, R0 ;  /* 0x000000ffff247224 */ /* 0x000fce00078e0000 */
.L_x_0:
[----:B------:R-:W0:Y:S01]  /*0cf0*/  S2R R0, SR_LANEID ;  /* 0x0000000000007919 */ /* 0x000e220000000000 */
[----:B------:R-:W1:Y:S08]  /*0d00*/  REDUX.SUM UR5, R36 ;  /* 0x00000000240573c4 */ /* 0x000e70000000c000 */
[----:B-----5:R-:W2:Y:S01]  /*0d10*/  LDC.64 R2, c[0x0][0x388] ;  /* 0x0000e200ff027b82 */ /* 0x020ea20000000a00 */
[----:B------:R-:W-:-:S02]  /*0d20*/  VOTEU.ANY UR4, UPT, PT ;  /* 0x0000000000047886 */ /* 0x000fc400038e0100 */
[----:B------:R-:W-:Y:S01]  /*0d30*/  UFLO.U32 UR4, UR4 ;  /* 0x00000004000472bd */ /* 0x000fe200080e0000 */
[----:B-1----:R-:W-:-:S05]  /*0d40*/  MOV R5, UR5 ;  /* 0x0000000500057c02 */ /* 0x002fca0008000f00 */
[----:B0-----:R-:W-:-:S13]  /*0d50*/  ISETP.EQ.U32.AND P0, PT, R0, UR4, PT ;  /* 0x0000000400007c0c */ /* 0x001fda000bf02070 */
[----:B--2---:R-:W-:Y:S01]  /*0d60*/  @P0 REDG.E.ADD.STRONG.GPU desc[UR10][R2.64], R5 ;  /* 0x000000050200098e */ /* 0x004fe2000c12e10a */
[----:B------:R-:W-:Y:S05]  /*0d70*/  EXIT ;  /* 0x000000000000794d */ /* 0x000fea0003800000 */
.L_x_5:
[----:B------:R-:W-:-:S00]  /*0d80*/  BRA `(.L_x_5) ;  /* 0xfffffffc00fc7947 */ /* 0x000fc0000383ffff */
[----:B------:R-:W-:-:S00]  /*0d90*/  NOP ;  /* 0x0000000000007918 */ /* 0x000fc00000000000 */
        /* <DEDUP_REMOVED lines=14> */
.L_x_12:


//--------------------- .text._Z14compare_kernelIdEvPT_Pim --------------------------
	.section	.text._Z14compare_kernelIdEvPT_Pim,"ax",@progbits
	.align	128
        .global         _Z14compare_kernelIdEvPT_Pim
        .type           _Z14compare_kernelIdEvPT_Pim,@function
        .size           _Z14compare_kernelIdEvPT_Pim,(.L_x_13 - _Z14compare_kernelIdEvPT_Pim)
        .other          _Z14compare_kernelIdEvPT_Pim,@"STO_CUDA_ENTRY STV_DEFAULT"
_Z14compare_kernelIdEvPT_Pim:
.text._Z14compare_kernelIdEvPT_Pim:
[----:B------:R-:W-:Y:S01]  /*0000*/  LDC R1, c[0x0][0x37c] ;  /* 0x0000df00ff017b82 */ /* 0x000fe20000000800 */
[----:B------:R-:W0:Y:S01]  /*0010*/  S2R R0, SR_CTAID.Y ;  /* 0x0000000000007919 */ /* 0x000e220000002600 */
[----:B------:R-:W1:Y:S01]  /*0020*/  LDCU.64 UR10, c[0x0][0x390] ;  /* 0x00007200ff0a77ac */ /* 0x000e620008000a00 */
[----:B------:R-:W-:Y:S01]  /*0030*/  HFMA2 R24, -RZ, RZ, 0, 0 ;  /* 0x00000000ff187431 */ /* 0x000fe200000001ff */
[----:B------:R-:W0:Y:S01]  /*0040*/  S2R R3, SR_TID.Y ;  /* 0x0000000000037919 */ /* 0x000e220000002200 */
[----:B------:R-:W2:Y:S01]  /*0050*/  LDCU UR5, c[0x0][0x360] ;  /* 0x00006c00ff0577ac */ /* 0x000ea20008000800 */
[----:B------:R-:W3:Y:S01]  /*0060*/  S2R R5, SR_CTAID.X ;  /* 0x0000000000057919 */ /* 0x000ee20000002500 */
[----:B------:R-:W0:Y:S01]  /*0070*/  LDCU UR6, c[0x0][0x364] ;  /* 0x00006c80ff0677ac */ /* 0x000e220008000800 */
[----:B------:R-:W2:Y:S01]  /*0080*/  S2R R7, SR_TID.X ;  /* 0x0000000000077919 */ /* 0x000ea20000002100 */
[----:B------:R-:W3:Y:S01]  /*0090*/  LDCU UR7, c[0x0][0x370] ;  /* 0x00006e00ff0777ac */ /* 0x000ee20008000800 */
[----:B------:R-:W4:Y:S01]  /*00a0*/  LDCU.64 UR12, c[0x0][0x358] ;  /* 0x00006b00ff0c77ac */ /* 0x000f220008000a00 */
[----:B-1----:R-:W-:-:S04]  /*00b0*/  UISETP.GE.U32.AND UP0, UPT, UR10, 0x2, UPT ;  /* 0x000000020a00788c */ /* 0x002fc8000bf06070 */
[----:B------:R-:W-:Y:S01]  /*00c0*/  UISETP.GE.U32.AND.EX UP0, UPT, UR11, URZ, UPT, UP0 ;  /* 0x000000ff0b00728c */ /* 0x000fe2000bf06100 */
[----:B0-----:R-:W-:-:S04]  /*00d0*/  IMAD R0, R0, UR6, R3 ;  /* 0x0000000600007c24 */ /* 0x001fc8000f8e0203 */
[----:B---3--:R-:W-:-:S04]  /*00e0*/  IMAD R0, R0, UR7, R5 ;  /* 0x0000000700007c24 */ /* 0x008fc8000f8e0205 */
[----:B--2---:R-:W-:Y:S01]  /*00f0*/  IMAD R7, R0, UR5, R7 ;  /* 0x0000000500077c24 */ /* 0x004fe2000f8e0207 */
[----:B----4-:R-:W-:Y:S06]  /*0100*/  BRA.U !UP0, `(.L_x_6) ;  /* 0x0000000d08047547 */ /* 0x010fec000b800000 */
[----:B------:R-:W0:Y:S02]  /*0110*/  LDC.64 R2, c[0x0][0x380] ;  /* 0x0000e000ff027b82 */ /* 0x000e240000000a00 */
[----:B0-----:R-:W-:-:S05]  /*0120*/  IMAD.WIDE.U32 R2, R7, 0x8, R2 ;  /* 0x0000000807027825 */ /* 0x001fca00078e0002 */
[----:B------:R0:W5:Y:S01]  /*0130*/  LDG.E.64 R4, desc[UR12][R2.64] ;  /* 0x0000000c02047981 */ /* 0x000162000c1e1b00 */
        /* <DEDUP_REMOVED lines=14> */
[----:B------:R-:W-:Y:S01]  /*0220*/  UIMAD UR4, UR5, UR6, URZ ;  /* 0x00000006050472a4 */ /* 0x000fe2000f8e02ff */
[----:B------:R-:W-:-:S04]  /*0230*/  IMAD.WIDE.U32 R6, R7, 0x8, RZ ;  /* 0x0000000807067825 */ /* 0x000fc800078e00ff */
[----:B------:R-:W-:Y:S01]  /*0240*/  HFMA2 R24, -RZ, RZ, 0, 0 ;  /* 0x00000000ff187431 */ /* 0x000fe200000001ff */
[----:B------:R-:W-:Y:S01]  /*0250*/  UMOV UR11, 0x1 ;  /* 0x00000001000b7882 */ /* 0x000fe20000000000 */
[----:B------:R-:W-:Y:S01]  /*0260*/  UIMAD UR4, UR4, UR7, URZ ;  /* 0x00000007040472a4 */ /* 0x000fe2000f8e02ff */
[----:B------:R-:W1:Y:S05]  /*0270*/  LDC.64 R22, c[0x0][0x380] ;  /* 0x0000e000ff167b82 */ /* 0x000e6a0000000a00 */
[----:B0-----:R-:W-:Y:S01]  /*0280*/  IMAD R0, R0, UR4, RZ ;  /* 0x0000000400007c24 */ /* 0x001fe2000f8e02ff */
[----:B------:R-:W-:-:S03]  /*0290*/  UMOV UR4, URZ ;  /* 0x000000ff00047c82 */ /* 0x000fc60008000000 */
[----:B------:R-:W-:-:S04]  /*02a0*/  IMAD.WIDE.U32 R8, R0, 0x8, R6 ;  /* 0x0000000800087825 */ /* 0x000fc800078e0006 */
[----:B------:R-:W-:-:S04]  /*02b0*/  IMAD.WIDE.U32 R10, R0, 0x10, R6 ;  /* 0x00000010000a7825 */ /* 0x000fc800078e0006 */
[----:B------:R-:W-:-:S04]  /*02c0*/  IMAD.WIDE.U32 R12, R0, 0x18, R6 ;  /* 0x00000018000c7825 */ /* 0x000fc800078e0006 */
[----:B------:R-:W-:-:S04]  /*02d0*/  IMAD.WIDE.U32 R14, R0, 0x20, R6 ;  /* 0x00000020000e7825 */ /* 0x000fc800078e0006 */
[----:B------:R-:W-:-:S04]  /*02e0*/  IMAD.WIDE.U32 R16, R0, 0x28, R6 ;  /* 0x0000002800107825 */ /* 0x000fc800078e0006 */
[----:B------:R-:W-:-:S04]  /*02f0*/  IMAD.WIDE.U32 R18, R0, 0x30, R6 ;  /* 0x0000003000127825 */ /* 0x000fc800078e0006 */
[----:B------:R-:W-:-:S04]  /*0300*/  IMAD.WIDE.U32 R20, R0, 0x38, R6 ;  /* 0x0000003800147825 */ /* 0x000fc800078e0006 */
[----:B-1----:R-:W-:-:S07]  /*0310*/  IMAD.WIDE.U32 R6, R0, 0x40, R6 ;  /* 0x0000004000067825 */ /* 0x002fce00078e0006 */
.L_x_8:
[----:B------:R-:W-:-:S05]  /*0320*/  IADD3 R28, P0, PT, R8, R22, RZ ;  /* 0x00000016081c7210 */ /* 0x000fca0007f1e0ff */
[----:B------:R-:W-:-:S05]  /*0330*/  IMAD.X R29, R9, 0x1, R23, P0 ;  /* 0x00000001091d7824 */ /* 0x000fca00000e0617 */
[----:B------:R-:W2:Y:S01]  /*0340*/  LDG.E.64 R26, desc[UR12][R28.64] ;  /* 0x0000000c1c1a7981 */ /* 0x000ea2000c1e1b00 */
[----:B------:R-:W-:Y:S01]  /*0350*/  UMOV UR6, 0x9abcaf48 ;  /* 0x9abcaf4800067882 */ /* 0x000fe20000000000 */
[----:B------:R-:W-:Y:S01]  /*0360*/  UMOV UR7, 0x3e7ad7f2 ;  /* 0x3e7ad7f200077882 */ /* 0x000fe20000000000 */
[----:B------:R-:W-:Y:S01]  /*0370*/  IADD3 R25, PT, PT, R24, 0x1, RZ ;  /* 0x0000000118197810 */ /* 0x000fe20007ffe0ff */
[----:B--2--5:R-:W-:-:S08]  /*0380*/  DADD R26, R4, -R26 ;  /* 0x00000000041a7229 */ /* 0x024fd0000000081a */
[----:B------:R-:W-:-:S14]  /*0390*/  DSETP.GT.AND P0, PT, |R26|, UR6, PT ;  /* 0x000000061a007e2a */ /* 0x000fdc000bf04200 */
[----:B------:R-:W-:Y:S01]  /*03a0*/  @!P0 IMAD.MOV R25, RZ, RZ, R24 ;  /* 0x000000ffff198224 */ /* 0x000fe200078e0218 */
[----:B------:R-:W-:-:S04]  /*03b0*/  IADD3 R28, P0, PT, R10, R22, RZ ;  /* 0x000000160a1c7210 */ /* 0x000fc80007f1e0ff */
[----:B------:R-:W-:-:S05]  /*03c0*/  IADD3.X R29, PT, PT, R11, R23, RZ, P0, !PT ;  /* 0x000000170b1d7210 */ /* 0x000fca00007fe4ff */
[----:B------:R-:W2:Y:S01]  /*03d0*/  LDG.E.64 R26, desc[UR12][R28.64] ;  /* 0x0000000c1c1a7981 */ /* 0x000ea2000c1e1b00 */
[----:B------:R-:W-:Y:S01]  /*03e0*/  VIADD R24, R25, 0x1 ;  /* 0x0000000119187836 */ /* 0x000fe20000000000 */
[----:B--2---:R-:W-:-:S08]  /*03f0*/  DADD R26, R4, -R26 ;  /* 0x00000000041a7229 */ /* 0x004fd0000000081a */
[----:B------:R-:W-:-:S14]  /*0400*/  DSETP.GT.AND P0, PT, |R26|, UR6, PT ;  /* 0x000000061a007e2a */ /* 0x000fdc000bf04200 */
[----:B------:R-:W-:Y:S02]  /*0410*/  @!P0 IADD3 R24, PT, PT, R25, RZ, RZ ;  /* 0x000000ff19188210 */ /* 0x000fe40007ffe0ff */
[----:B------:R-:W-:-:S05]  /*0420*/  IADD3 R28, P0, PT, R12, R22, RZ ;  /* 0x000000160c1c7210 */ /* 0x000fca0007f1e0ff */
[----:B------:R-:W-:-:S05]  /*0430*/  IMAD.X R29, R13, 0x1, R23, P0 ;  /* 0x000000010d1d7824 */ /* 0x000fca00000e0617 */
[----:B------:R-:W2:Y:S01]  /*0440*/  LDG.E.64 R26, desc[UR12][R28.64] ;  /* 0x0000000c1c1a7981 */ /* 0x000ea2000c1e1b00 */
[----:B------:R-:W-:Y:S01]  /*0450*/  IADD3 R25, PT, PT, R24, 0x1, RZ ;  /* 0x0000000118197810 */ /* 0x000fe20007ffe0ff */
[----:B--2---:R-:W-:-:S08]  /*0460*/  DADD R26, R4, -R26 ;  /* 0x00000000041a7229 */ /* 0x004fd0000000081a */
        /* <DEDUP_REMOVED lines=31> */
[----:B------:R-:W-:-:S06]  /*0660*/  IADD3.X R27, PT, PT, R7, R23, RZ, P0, !PT ;  /* 0x00000017071b7210 */ /* 0x000fcc00007fe4ff */
[----:B------:R-:W2:Y:S01]  /*0670*/  LDG.E.64 R26, desc[UR12][R26.64] ;  /* 0x0000000c1a1a7981 */ /* 0x000ea2000c1e1b00 */
[----:B------:R-:W-:Y:S01]  /*0680*/  UIADD3 UR11, UP0, UPT, UR11, 0x8, URZ ;  /* 0x000000080b0b7890 */ /* 0x000fe2000ff1e0ff */
[----:B------:R-:W-:Y:S01]  /*0690*/  VIADD R24, R25, 0x1 ;  /* 0x0000000119187836 */ /* 0x000fe20000000000 */
[----:B------:R-:W-:Y:S01]  /*06a0*/  ULOP3.LUT UR5, UR8, 0xfffffff8, URZ, 0xc0, !UPT ;  /* 0xfffffff808057892 */ /* 0x000fe2000f8ec0ff */
[----:B------:R-:W-:Y:S01]  /*06b0*/  IMAD.WIDE.U32 R22, R0, 0x40, R22 ;  /* 0x0000004000167825 */ /* 0x000fe200078e0016 */
[----:B------:R-:W-:Y:S02]  /*06c0*/  UIADD3.X UR4, UPT, UPT, URZ, UR4, URZ, UP0, !UPT ;  /* 0x00000004ff047290 */ /* 0x000fe400087fe4ff */
[----:B------:R-:W-:Y:S01]  /*06d0*/  UIADD3 UR5, UP0, UPT, -UR5, UR11, URZ ;  /* 0x0000000b05057290 */ /* 0x000fe2000ff1e1ff */
[----:B--2---:R-:W-:-:S08]  /*06e0*/  DADD R26, R4, -R26 ;  /* 0x00000000041a7229 */ /* 0x004fd0000000081a */
[----:B------:R-:W-:Y:S01]  /*06f0*/  DSETP.GT.AND P0, PT, |R26|, UR6, PT ;  /* 0x000000061a007e2a */ /* 0x000fe2000bf04200 */
[----:B------:R-:W-:Y:S02]  /*0700*/  UIADD3.X UR6, UPT, UPT, UR4, ~UR9, URZ, UP0, !UPT ;  /* 0x8000000904067290 */ /* 0x000fe400087fe4ff */
[----:B------:R-:W-:-:S04]  /*0710*/  UISETP.NE.U32.AND UP0, UPT, UR5, 0x1, UPT ;  /* 0x000000010500788c */ /* 0x000fc8000bf05070 */
[----:B------:R-:W-:-:S07]  /*0720*/  UISETP.NE.AND.EX UP0, UPT, UR6, URZ, UPT, UP0 ;  /* 0x000000ff0600728c */ /* 0x000fce000bf05300 */
[----:B------:R-:W-:Y:S02]  /*0730*/  @!P0 IADD3 R24, PT, PT, R25, RZ, RZ ;  /* 0x000000ff19188210 */ /* 0x000fe40007ffe0ff */
[----:B------:R-:W-:Y:S05]  /*0740*/  BRA.U UP0, `(.L_x_8) ;  /* 0xfffffff900f47547 */ /* 0x000fea000b83ffff */
.L_x_7:
[----:B------:R-:W-:Y:S05]  /*0750*/  BRA.U !UP1, `(.L_x_6) ;  /* 0x0000000509707547 */ /* 0x000fea000b800000 */
[----:B------:R-:W0:Y:S01]  /*0760*/  LDCU UR5, c[0x0][0x360] ;  /* 0x00006c00ff0577ac */ /* 0x000e220008000800 */
[----:B------:R-:W0:Y:S01]  /*0770*/  LDCU UR6, c[0x0][0x364] ;  /* 0x00006c80ff0677ac */ /* 0x000e220008000800 */
[----:B------:R-:W1:Y:S01]  /*0780*/  LDCU UR7, c[0x0][0x370] ;  /* 0x00006e00ff0777ac */ /* 0x000e620008000800 */
[----:B------:R-:W2:Y:S01]  /*0790*/  LDC R0, c[0x0][0x374] ;  /* 0x0000dd00ff007b82 */ /* 0x000ea20000000800 */
[----:B------:R-:W-:Y:S02]  /*07a0*/  UISETP.GE.U32.AND UP1, UPT, UR10, 0x4, UPT ;  /* 0x000000040a00788c */ /* 0x000fe4000bf26070 */
[----:B------:R-:W-:Y:S02]  /*07b0*/  ULOP3.LUT UR9, UR8, 0x3, URZ, 0xc0, !UPT ;  /* 0x0000000308097892 */ /* 0x000fe4000f8ec0ff */
[----:B------:R-:W-:Y:S02]  /*07c0*/  UISETP.GE.U32.AND.EX UP1, UPT, URZ, URZ, UPT, UP1 ;  /* 0x000000ffff00728c */ /* 0x000fe4000bf26110 */
[----:B------:R-:W-:-:S02]  /*07d0*/  UISETP.NE.U32.AND UP0, UPT, UR9, URZ, UPT ;  /* 0x000000ff0900728c */ /* 0x000fc4000bf05070 */
[----:B0-----:R-:W-:Y:S02]  /*07e0*/  UIMAD UR5, UR5, UR6, URZ ;  /* 0x00000006050572a4 */ /* 0x001fe4000f8e02ff */
[----:B------:R-:W-:Y:S02]  /*07f0*/  UISETP.NE.AND.EX UP0, UPT, URZ, URZ, UPT, UP0 ;  /* 0x000000ffff00728c */ /* 0x000fe4000bf05300 */
[----:B-1----:R-:W-:-:S06]  /*0800*/  UIMAD UR5, UR5, UR7, URZ ;  /* 0x00000007050572a4 */ /* 0x002fcc000f8e02ff */
[----:B--2---:R-:W-:Y:S01]  /*0810*/  IMAD R0, R0, UR5, RZ ;  /* 0x0000000500007c24 */ /* 0x004fe2000f8e02ff */
[----:B------:R-:W-:Y:S06]  /*0820*/  BRA.U !UP1, `(.L_x_9) ;  /* 0x0000000109947547 */ /* 0x000fec000b800000 */
        /* <DEDUP_REMOVED lines=8> */
[----:B------:R-:W2:Y:S02]  /*08b0*/  LDG.E.64 R6, desc[UR12][R14.64] ;  /* 0x0000000c0e067981 */ /* 0x000ea4000c1e1b00 */
[----:B------:R-:W-:Y:S01]  /*08c0*/  IMAD.X R17, R13, 0x1, R15, P0 ;  /* 0x000000010d117824 */ /* 0x000fe200000e060f */
[----:B------:R-:W-:-:S04]  /*08d0*/  IADD3 R18, P0, PT, R21, R16, RZ ;  /* 0x0000001015127210 */ /* 0x000fc80007f1e0ff */
[----:B------:R-:W3:Y:S01]  /*08e0*/  LDG.E.64 R8, desc[UR12][R16.64] ;  /* 0x0000000c10087981 */ /* 0x000ee2000c1e1b00 */
[----:B------:R-:W-:Y:S02]  /*08f0*/  IADD3.X R19, PT, PT, R13, R17, RZ, P0, !PT ;  /* 0x000000110d137210 */ /* 0x000fe400007fe4ff */
[----:B------:R-:W-:-:S03]  /*0900*/  IADD3 R20, P0, PT, R21, R18, RZ ;  /* 0x0000001215147210 */ /* 0x000fc60007f1e0ff */
[----:B------:R-:W4:Y:S02]  /*0910*/  LDG.E.64 R10, desc[UR12][R18.64] ;  /* 0x0000000c120a7981 */ /* 0x000f24000c1e1b00 */
[----:B------:R-:W-:-:S05]  /*0920*/  IMAD.X R21, R13, 0x1, R19, P0 ;  /* 0x000000010d157824 */ /* 0x000fca00000e0613 */
[----:B------:R-:W4:Y:S01]  /*0930*/  LDG.E.64 R12, desc[UR12][R20.64] ;  /* 0x0000000c140c7981 */ /* 0x000f22000c1e1b00 */
[----:B------:R-:W-:Y:S01]  /*0940*/  UMOV UR6, 0x9abcaf48 ;  /* 0x9abcaf4800067882 */ /* 0x000fe20000000000 */
[----:B------:R-:W-:Y:S01]  /*0950*/  UMOV UR7, 0x3e7ad7f2 ;  /* 0x3e7ad7f200077882 */ /* 0x000fe20000000000 */
[----:B------:R-:W-:-:S04]  /*0960*/  UIADD3 UR11, UP1, UPT, UR11, 0x4, URZ ;  /* 0x000000040b0b7890 */ /* 0x000fc8000ff3e0ff */
[----:B------:R-:W-:Y:S01]  /*0970*/  UIADD3.X UR4, UPT, UPT, URZ, UR4, URZ, UP1, !UPT ;  /* 0x00000004ff047290 */ /* 0x000fe20008ffe4ff */
[C---:B--2--5:R-:W-:Y:S02]  /*0980*/  DADD R6, R4.reuse, -R6 ;  /* 0x0000000004067229 */ /* 0x064fe40000000806 */
[----:B---3--:R-:W-:-:S06]  /*0990*/  DADD R8, R4, -R8 ;  /* 0x0000000004087229 */ /* 0x008fcc0000000808 */
[----:B------:R-:W-:Y:S01]  /*09a0*/  DSETP.GT.AND P1, PT, |R6|, UR6, PT ;  /* 0x0000000606007e2a */ /* 0x000fe2000bf24200 */
[----:B------:R-:W-:Y:S01]  /*09b0*/  IADD3 R6, PT, PT, R24, 0x1, RZ ;  /* 0x0000000118067810 */ /* 0x000fe20007ffe0ff */
[----:B----4-:R-:W-:Y:S02]  /*09c0*/  DADD R10, R4, -R10 ;  /* 0x00000000040a7229 */ /* 0x010fe4000000080a */
[----:B------:R-:W-:Y:S02]  /*09d0*/  DSETP.GT.AND P0, PT, |R8|, UR6, PT ;  /* 0x0000000608007e2a */ /* 0x000fe4000bf04200 */
[----:B------:R-:W-:-:S08]  /*09e0*/  DADD R12, R4, -R12 ;  /* 0x00000000040c7229 */ /* 0x000fd0000000080c */
[----:B------:R-:W-:Y:S01]  /*09f0*/  @!P1 IMAD.MOV R6, RZ, RZ, R24 ;  /* 0x000000ffff069224 */ /* 0x000fe200078e0218 */
[----:B------:R-:W-:-:S04]  /*0a00*/  DSETP.GT.AND P1, PT, |R10|, UR6, PT ;  /* 0x000000060a007e2a */ /* 0x000fc8000bf24200 */
[----:B------:R-:W-:Y:S01]  /*0a10*/  IADD3 R7, PT, PT, R6, 0x1, RZ ;  /* 0x0000000106077810 */ /* 0x000fe20007ffe0ff */
[----:B------:R-:W-:Y:S01]  /*0a20*/  @!P0 IMAD.MOV R7, RZ, RZ, R6 ;  /* 0x000000ffff078224 */ /* 0x000fe200078e0206 */
[----:B------:R-:W-:-:S04]  /*0a30*/  DSETP.GT.AND P0, PT, |R12|, UR6, PT ;  /* 0x000000060c007e2a */ /* 0x000fc8000bf04200 */
[----:B------:R-:W-:-:S04]  /*0a40*/  IADD3 R6, PT, PT, R7, 0x1, RZ ;  /* 0x0000000107067810 */ /* 0x000fc80007ffe0ff */
[----:B------:R-:W-:-:S05]  /*0a50*/  @!P1 IMAD.MOV R6, RZ, RZ, R7 ;  /* 0x000000ffff069224 */ /* 0x000fca00078e0207 */
[----:B------:R-:W-:Y:S01]  /*0a60*/  IADD3 R24, PT, PT, R6, 0x1, RZ ;  /* 0x0000000106187810 */ /* 0x000fe20007ffe0ff */
[----:B------:R-:W-:-:S07]  /*0a70*/  @!P0 IMAD.MOV R24, RZ, RZ, R6 ;  /* 0x000000ffff188224 */ /* 0x000fce00078e0206 */
.L_x_9:
        /* <DEDUP_REMOVED lines=13> */
[----:B------:R-:W2:Y:S01]  /*0b50*/  LDG.E.64 R12, desc[UR12][R10.64] ;  /* 0x0000000c0a0c7981 */ /* 0x000ea2000c1e1b00 */
[----:B------:R-:W-:-:S05]  /*0b60*/  LEA.HI.X R9, R0, R11, RZ, 0x3, P0 ;  /* 0x0000000b00097211 */ /* 0x000fca00000f1cff */
[----:B------:R-:W3:Y:S01]  /*0b70*/  LDG.E.64 R6, desc[UR12][R8.64] ;  /* 0x0000000c08067981 */ /* 0x000ee2000c1e1b00 */
[----:B------:R-:W-:Y:S01]  /*0b80*/  UMOV UR6, 0x9abcaf48 ;  /* 0x9abcaf4800067882 */ /* 0x000fe20000000000 */
[----:B------:R-:W-:Y:S01]  /*0b90*/  UMOV UR7, 0x3e7ad7f2 ;  /* 0x3e7ad7f200077882 */ /* 0x000fe20000000000 */
[----:B------:R-:W-:-:S04]  /*0ba0*/  UIADD3 UR11, UP1, UPT, UR11, 0x2, URZ ;  /* 0x000000020b0b7890 */ /* 0x000fc8000ff3e0ff */
[----:B------:R-:W-:Y:S01]  /*0bb0*/  UIADD3.X UR4, UPT, UPT, URZ, UR4, URZ, UP1, !UPT ;  /* 0x00000004ff047290 */ /* 0x000fe20008ffe4ff */
[C---:B--2--5:R-:W-:Y:S02]  /*0bc0*/  DADD R12, R4.reuse, -R12 ;  /* 0x00000000040c7229 */ /* 0x064fe4000000080c */
[----:B---3--:R-:W-:-:S06]  /*0bd0*/  DADD R6, R4, -R6 ;  /* 0x0000000004067229 */ /* 0x008fcc0000000806 */
[----:B------:R-:W-:Y:S02]  /*0be0*/  DSETP.GT.AND P1, PT, |R12|, UR6, PT ;  /* 0x000000060c007e2a */ /* 0x000fe4000bf24200 */
[----:B------:R-:W-:Y:S01]  /*0bf0*/  DSETP.GT.AND P0, PT, |R6|, UR6, PT ;  /* 0x0000000606007e2a */ /* 0x000fe2000bf04200 */
[----:B------:R-:W-:-:S11]  /*0c00*/  VIADD R6, R24, 0x1 ;  /* 0x0000000118067836 */ /* 0x000fd60000000000 */
[----:B------:R-:W-:-:S05]  /*0c10*/  @!P1 IADD3 R6, PT, PT, R24, RZ, RZ ;  /* 0x000000ff18069210 */ /* 0x000fca0007ffe0ff */
[C---:B------:R-:W-:Y:S01]  /*0c20*/  VIADD R24, R6.reuse, 0x1 ;  /* 0x0000000106187836 */ /* 0x040fe20000000000 */
[----:B------:R-:W-:-:S07]  /*0c30*/  @!P0 IADD3 R24, PT, PT, R6, RZ, RZ ;  /* 0x000000ff06188210 */ /* 0x000fce0007ffe0ff */
.L_x_10:
[----:B------:R-:W-:Y:S05]  /*0c40*/  BRA.U UP0, `(.L_x_6) ;  /* 0x0000000100347547 */ /* 0x000fea000b800000 */
[C---:B------:R-:W-:Y:S02]  /*0c50*/  IMAD R9, R0.reuse, UR4, RZ ;  /* 0x0000000400097c24 */ /* 0x040fe4000f8e02ff */
[----:B------:R-:W-:-:S04]  /*0c60*/  IMAD.WIDE.U32 R6, R0, UR11, RZ ;  /* 0x0000000b00067c25 */ /* 0x000fc8000f8e00ff */
[----:B------:R-:W-:Y:S01]  /*0c70*/  IMAD.IADD R7, R7, 0x1, R9 ;  /* 0x0000000107077824 */ /* 0x000fe200078e0209 */
[----:B------:R-:W-:-:S04]  /*0c80*/  LEA R8, P0, R6, R2, 0x3 ;  /* 0x0000000206087211 */ /* 0x000fc800078018ff */
[----:B------:R-:W-:-:S05]  /*0c90*/  LEA.HI.X R9, R6, R3, R7, 0x3, P0 ;  /* 0x0000000306097211 */ /* 0x000fca00000f1c07 */
[----:B------:R-:W2:Y:S01]  /*0ca0*/  LDG.E.64 R2, desc[UR12][R8.64] ;  /* 0x0000000c08027981 */ /* 0x000ea2000c1e1b00 */
[----:B------:R-:W-:Y:S01]  /*0cb0*/  UMOV UR4, 0x9abcaf48 ;  /* 0x9abcaf4800047882 */ /* 0x000fe20000000000 */
[----:B------:R-:W-:Y:S01]  /*0cc0*/  UMOV UR5, 0x3e7ad7f2 ;  /* 0x3e7ad7f200057882 */ /* 0x000fe20000000000 */
[----:B------:R-:W-:Y:S01]  /*0cd0*/  IADD3 R0, PT, PT, R24, 0x1, RZ ;  /* 0x0000000118007810 */ /* 0x000fe20007ffe0ff */
[----:B--2--5:R-:W-:-:S08]  /*0ce0*/  DADD R2, R4, -R2 ;  /* 0x0000000004027229 */ /* 0x024fd00000000802 */
[----:B------:R-:W-:-:S14]  /*0cf0*/  DSETP.GT.AND P0, PT, |R2|, UR4, PT ;  /* 0x0000000402007e2a */ /* 0x000fdc000bf04200 */
[----:B------:R-:W-:-:S05]  /*0d00*/  @!P0 IMAD.MOV R0, RZ, RZ, R24 ;  /* 0x000000ffff008224 */ /* 0x000fca00078e0218 */
[----:B------:R-:W-:-:S07]  /*0d10*/  MOV R24, R0 ;  /* 0x0000000000187202 */ /* 0x000fce0000000f00 */
.L_x_6:
[----:B------:R-:W0:Y:S01]  /*0d20*/  S2R R0, SR_LANEID ;  /* 0x0000000000007919 */ /* 0x000e220000000000 */
[----:B------:R-:W1:Y:S08]  /*0d30*/  REDUX.SUM UR5, R24 ;  /* 0x00000000180573c4 */ /* 0x000e70000000c000 */
[----:B------:R-:W2:Y:S01]  /*0d40*/  LDC.64 R2, c[0x0][0x388] ;  /* 0x0000e200ff027b82 */ /* 0x000ea20000000a00 */
[----:B------:R-:W-:-:S02]  /*0d50*/  VOTEU.ANY UR4, UPT, PT ;  /* 0x0000000000047886 */ /* 0x000fc400038e0100 */
[----:B------:R-:W-:Y:S01]  /*0d60*/  UFLO.U32 UR4, UR4 ;  /* 0x00000004000472bd */ /* 0x000fe200080e0000 */
[----:B-1---5:R-:W-:-:S05]  /*0d70*/  MOV R5, UR5 ;  /* 0x0000000500057c02 */ /* 0x022fca0008000f00 */
[----:B0-----:R-:W-:-:S13]  /*0d80*/  ISETP.EQ.U32.AND P0, PT, R0, UR4, PT ;  /* 0x0000000400007c0c */ /* 0x001fda000bf02070 */
[----:B--2---:R-:W-:Y:S01]  /*0d90*/  @P0 REDG.E.ADD.STRONG.GPU desc[UR12][R2.64], R5 ;  /* 0x000000050200098e */ /* 0x004fe2000c12e10c */
[----:B------:R-:W-:Y:S05]  /*0da0*/  EXIT ;  /* 0x000000000000794d */ /* 0x000fea0003800000 */
.L_x_11:
        /* <DEDUP_REMOVED lines=13> */
.L_x_13:


//--------------------- .nv.shared.reserved.0     --------------------------
	.section	.nv.shared.reserved.0,"aw",@nobits
	.weak		__nv_reservedSMEM_offset_0_alias
	.size		__nv_reservedSMEM_offset_0_alias, 0, 64
	.other		__nv_reservedSMEM_offset_0_alias,@"STO_CUDA_RESERVED_SHARED STV_DEFAULT"
__nv_reservedSMEM_offset_0_alias:
	.zero		0
	.zero		64


//--------------------- .nv.constant0._Z14compare_kernelIfEvPT_Pim --------------------------
	.section	.nv.constant0._Z14compare_kernelIfEvPT_Pim,"a",@progbits
	.sectionflags	@""
	.align	4
.nv.constant0._Z14compare_kernelIfEvPT_Pim:
	.zero		920


//--------------------- .nv.constant0._Z14compare_kernelIdEvPT_Pim --------------------------
	.section	.nv.constant0._Z14compare_kernelIdEvPT_Pim,"a",@progbits
	.sectionflags	@""
	.align	4
.nv.constant0._Z14compare_kernelIdEvPT_Pim:
	.zero		920


//--------------------- SYMBOLS --------------------------

	.type		.nv.reservedSmem.offset0,@object
	.size		.nv.reservedSmem.offset0,0x4
